def attn_fwd(
    Q,
    K,
    V,
    Out,
    Lse,
    sm_scale,
    stride_qz,
    stride_qh,
    stride_qm,
    stride_qk,
    stride_kz,
    stride_kh,
    stride_kn,
    stride_kk,
    stride_vz,
    stride_vh,
    stride_vn,
    stride_vk,
    stride_oz,
    stride_oh,
    stride_om,
    stride_ok,
    seqlen_q,
    seqlen_k,
    BLOCK_M: tl.constexpr,
    BLOCK_N: tl.constexpr,
    HEAD_DIM: tl.constexpr,
    CAUSAL: tl.constexpr,
):
    start_m = tl.program_id(0)
    off_hz = tl.program_id(1)
    q_off = off_hz * stride_qh
    k_off = off_hz * stride_kh
    v_off = off_hz * stride_vh
    offs_m = start_m * BLOCK_M + tl.arange(0, BLOCK_M)
    offs_d = tl.arange(0, HEAD_DIM)
    offs_n = tl.arange(0, BLOCK_N)
    q_ptrs = Q + q_off + offs_m[:, None] * stride_qm + offs_d[None, :] * stride_qk
    k_ptrs = K + k_off + offs_d[:, None] * stride_kk + offs_n[None, :] * stride_kn
    v_ptrs = V + v_off + offs_n[:, None] * stride_vn + offs_d[None, :] * stride_vk
    m_i = tl.full([BLOCK_M], float("-inf"), dtype=tl.float32)
    l_i = tl.zeros([BLOCK_M], dtype=tl.float32) + 1.0
    acc = tl.zeros([BLOCK_M, HEAD_DIM], dtype=tl.float32)
    q = tl.load(q_ptrs)
    acc, l_i, m_i = _attn_fwd_inner(
        acc,
        l_i,
        m_i,
        q,
        k_ptrs,
        v_ptrs,
        sm_scale,
        stride_kn,
        stride_vn,
        start_m,
        seqlen_k,
        BLOCK_M,
        BLOCK_N,
        HEAD_DIM,
        CAUSAL,
    )
    acc = acc / l_i[:, None]
    lse = m_i + tl.math.log2(l_i) / 1.4426950408889634
    o_ptrs = (
        Out
        + off_hz * stride_oh
        + offs_m[:, None] * stride_om
        + offs_d[None, :] * stride_ok
    )
    tl.store(o_ptrs, acc.to(Out.dtype.element_ty))
    tl.store(Lse + off_hz * seqlen_q + offs_m, lse)

# config = {"BLOCK_M": 32, "BLOCK_N": 128, "HEAD_DIM": 256, "arch": "sm_100", "causal": false, "dtype": "bf16", "num_stages": 2, "num_warps": 8}
# arch = sm_100


// ===== COMPILED SASS (sm_100a) =====

	.target	sm_100a

	.elftype	@"ET_EXEC"


//--------------------- .note.nv.tkinfo           --------------------------
	.section	.note.nv.tkinfo,"",@"SHT_NOTE"
	.sectionflags	@"SHF_NOTE_NV_TKINFO"
	.tkinfo
        /*0018*/ 	.word	0x00000081
        /*0030*/ 	.string	""
        /*0030*/ 	.string	"ptxas-blackwell"
        /*0030*/ 	.string	"Cuda compilation tools, release 12.9, V12.9.86"
        /*0030*/ 	.string	"Build cuda_12.9.r12.9/compiler.36037853_0"
        /*0030*/ 	.string	"-v  -suppress-debug-info  -lineinfo  -arch sm_100a "



//--------------------- .note.nv.cuver            --------------------------
	.section	.note.nv.cuver,"",@"SHT_NOTE"
	.sectionflags	@"SHF_NOTE_NV_CUVER"
        /*0018*/ 	.short	0x0001
        /*001a*/ 	.short	0x0064
        /*001c*/ 	.short	0x0001
        /*001e*/ 	.short	0x0000
        /*0020*/ 	.short	0x0001
        /*0022*/ 	.short	0x0000


//--------------------- .nv.info                  --------------------------
	.section	.nv.info,"",@"SHT_CUDA_INFO"
	.align	4


	//----- nvinfo : EIATTR_REGCOUNT
	.align		4
        /*0000*/ 	.byte	0x04, 0x2f
        /*0002*/ 	.short	(.L_2 - .L_1)
	.align		4
.L_1:
        /*0004*/ 	.word	index@(attn_fwd)
        /*0008*/ 	.word	0x000000ff


	//----- nvinfo : EIATTR_FRAME_SIZE
	.align		4
.L_2:
        /*000c*/ 	.byte	0x04, 0x11
        /*000e*/ 	.short	(.L_4 - .L_3)
	.align		4
.L_3:
        /*0010*/ 	.word	index@(attn_fwd)
        /*0014*/ 	.word	0x00000728


	//----- nvinfo : EIATTR_MIN_STACK_SIZE
	.align		4
.L_4:
        /*0018*/ 	.byte	0x04, 0x12
        /*001a*/ 	.short	(.L_6 - .L_5)
	.align		4
.L_5:
        /*001c*/ 	.word	index@(attn_fwd)
        /*0020*/ 	.word	0x00000728
.L_6:


//--------------------- .nv.info.attn_fwd         --------------------------
	.section	.nv.info.attn_fwd,"",@"SHT_CUDA_INFO"
	.sectionflags	@""
	.align	4


	//----- nvinfo : EIATTR_CUDA_API_VERSION
	.align		4
        /*0000*/ 	.byte	0x04, 0x37
        /*0002*/ 	.short	(.L_8 - .L_7)
.L_7:
        /*0004*/ 	.word	0x00000081


	//----- nvinfo : EIATTR_KPARAM_INFO
	.align		4
.L_8:
        /*0008*/ 	.byte	0x04, 0x17
        /*000a*/ 	.short	(.L_10 - .L_9)
.L_9:
        /*000c*/ 	.word	0x00000000
        /*0010*/ 	.short	0x0019
        /*0012*/ 	.short	0x0080
        /*0014*/ 	.byte	0x00, 0xf4, 0x21, 0x00


	//----- nvinfo : EIATTR_KPARAM_INFO
	.align		4
.L_10:
        /*0018*/ 	.byte	0x04, 0x17
        /*001a*/ 	.short	(.L_12 - .L_11)
.L_11:
        /*001c*/ 	.word	0x00000000
        /*0020*/ 	.short	0x0018
        /*0022*/ 	.short	0x0078
        /*0024*/ 	.byte	0x00, 0xf4, 0x21, 0x00


	//----- nvinfo : EIATTR_KPARAM_INFO
	.align		4
.L_12:
        /*0028*/ 	.byte	0x04, 0x17
        /*002a*/ 	.short	(.L_14 - .L_13)
.L_13:
        /*002c*/ 	.word	0x00000000
        /*0030*/ 	.short	0x0017
        /*0032*/ 	.short	0x0070
        /*0034*/ 	.byte	0x00, 0xf0, 0x11, 0x00


	//----- nvinfo : EIATTR_KPARAM_INFO
	.align		4
.L_14:
        /*0038*/ 	.byte	0x04, 0x17
        /*003a*/ 	.short	(.L_16 - .L_15)
.L_15:
        /*003c*/ 	.word	0x00000000
        /*0040*/ 	.short	0x0016
        /*0042*/ 	.short	0x006c
        /*0044*/ 	.byte	0x00, 0xf0, 0x11, 0x00


	//----- nvinfo : EIATTR_KPARAM_INFO
	.align		4
.L_16:
        /*0048*/ 	.byte	0x04, 0x17
        /*004a*/ 	.short	(.L_18 - .L_17)
.L_17:
        /*004c*/ 	.word	0x00000000
        /*0050*/ 	.short	0x0015
        /*0052*/ 	.short	0x0068
        /*0054*/ 	.byte	0x00, 0xf0, 0x11, 0x00


	//----- nvinfo : EIATTR_KPARAM_INFO
	.align		4
.L_18:
        /*0058*/ 	.byte	0x04, 0x17
        /*005a*/ 	.short	(.L_20 - .L_19)
.L_19:
        /*005c*/ 	.word	0x00000000
        /*0060*/ 	.short	0x0014
        /*0062*/ 	.short	0x0064
        /*0064*/ 	.byte	0x00, 0xf0, 0x11, 0x00


	//----- nvinfo : EIATTR_KPARAM_INFO
	.align		4
.L_20:
        /*0068*/ 	.byte	0x04, 0x17
        /*006a*/ 	.short	(.L_22 - .L_21)
.L_21:
        /*006c*/ 	.word	0x00000000
        /*0070*/ 	.short	0x0013
        /*0072*/ 	.short	0x0060
        /*0074*/ 	.byte	0x00, 0xf0, 0x11, 0x00


	//----- nvinfo : EIATTR_KPARAM_INFO
	.align		4
.L_22:
        /*0078*/ 	.byte	0x04, 0x17
        /*007a*/ 	.short	(.L_24 - .L_23)
.L_23:
        /*007c*/ 	.word	0x00000000
        /*0080*/ 	.short	0x0012
        /*0082*/ 	.short	0x005c
        /*0084*/ 	.byte	0x00, 0xf0, 0x11, 0x00


	//----- nvinfo : EIATTR_KPARAM_INFO
	.align		4
.L_24:
        /*0088*/ 	.byte	0x04, 0x17
        /*008a*/ 	.short	(.L_26 - .L_25)
.L_25:
        /*008c*/ 	.word	0x00000000
        /*0090*/ 	.short	0x0011
        /*0092*/ 	.short	0x0058
        /*0094*/ 	.byte	0x00, 0xf0, 0x11, 0x00


	//----- nvinfo : EIATTR_KPARAM_INFO
	.align		4
.L_26:
        /*0098*/ 	.byte	0x04, 0x17
        /*009a*/ 	.short	(.L_28 - .L_27)
.L_27:
        /*009c*/ 	.word	0x00000000
        /*00a0*/ 	.short	0x0010
        /*00a2*/ 	.short	0x0054
        /*00a4*/ 	.byte	0x00, 0xf0, 0x11, 0x00


	//----- nvinfo : EIATTR_KPARAM_INFO
	.align		4
.L_28:
        /*00a8*/ 	.byte	0x04, 0x17
        /*00aa*/ 	.short	(.L_30 - .L_29)
.L_29:
        /*00ac*/ 	.word	0x00000000
        /*00b0*/ 	.short	0x000f
        /*00b2*/ 	.short	0x0050
        /*00b4*/ 	.byte	0x00, 0xf0, 0x11, 0x00


	//----- nvinfo : EIATTR_KPARAM_INFO
	.align		4
.L_30:
        /*00b8*/ 	.byte	0x04, 0x17
        /*00ba*/ 	.short	(.L_32 - .L_31)
.L_31:
        /*00bc*/ 	.word	0x00000000
        /*00c0*/ 	.short	0x000e
        /*00c2*/ 	.short	0x004c
        /*00c4*/ 	.byte	0x00, 0xf0, 0x11, 0x00


	//----- nvinfo : EIATTR_KPARAM_INFO
	.align		4
.L_32:
        /*00c8*/ 	.byte	0x04, 0x17
        /*00ca*/ 	.short	(.L_34 - .L_33)
.L_33:
        /*00cc*/ 	.word	0x00000000
        /*00d0*/ 	.short	0x000d
        /*00d2*/ 	.short	0x0048
        /*00d4*/ 	.byte	0x00, 0xf0, 0x11, 0x00


	//----- nvinfo : EIATTR_KPARAM_INFO
	.align		4
.L_34:
        /*00d8*/ 	.byte	0x04, 0x17
        /*00da*/ 	.short	(.L_36 - .L_35)
.L_35:
        /*00dc*/ 	.word	0x00000000
        /*00e0*/ 	.short	0x000c
        /*00e2*/ 	.short	0x0044
        /*00e4*/ 	.byte	0x00, 0xf0, 0x11, 0x00


	//----- nvinfo : EIATTR_KPARAM_INFO
	.align		4
.L_36:
        /*00e8*/ 	.byte	0x04, 0x17
        /*00ea*/ 	.short	(.L_38 - .L_37)
.L_37:
        /*00ec*/ 	.word	0x00000000
        /*00f0*/ 	.short	0x000b
        /*00f2*/ 	.short	0x0040
        /*00f4*/ 	.byte	0x00, 0xf0, 0x11, 0x00


	//----- nvinfo : EIATTR_KPARAM_INFO
	.align		4
.L_38:
        /*00f8*/ 	.byte	0x04, 0x17
        /*00fa*/ 	.short	(.L_40 - .L_39)
.L_39:
        /*00fc*/ 	.word	0x00000000
        /*0100*/ 	.short	0x000a
        /*0102*/ 	.short	0x003c
        /*0104*/ 	.byte	0x00, 0xf0, 0x11, 0x00


	//----- nvinfo : EIATTR_KPARAM_INFO
	.align		4
.L_40:
        /*0108*/ 	.byte	0x04, 0x17
        /*010a*/ 	.short	(.L_42 - .L_41)
.L_41:
        /*010c*/ 	.word	0x00000000
        /*0110*/ 	.short	0x0009
        /*0112*/ 	.short	0x0038
        /*0114*/ 	.byte	0x00, 0xf0, 0x11, 0x00


	//----- nvinfo : EIATTR_KPARAM_INFO
	.align		4
.L_42:
        /*0118*/ 	.byte	0x04, 0x17
        /*011a*/ 	.short	(.L_44 - .L_43)
.L_43:
        /*011c*/ 	.word	0x00000000
        /*0120*/ 	.short	0x0008
        /*0122*/ 	.short	0x0034
        /*0124*/ 	.byte	0x00, 0xf0, 0x11, 0x00


	//----- nvinfo : EIATTR_KPARAM_INFO
	.align		4
.L_44:
        /*0128*/ 	.byte	0x04, 0x17
        /*012a*/ 	.short	(.L_46 - .L_45)
.L_45:
        /*012c*/ 	.word	0x00000000
        /*0130*/ 	.short	0x0007
        /*0132*/ 	.short	0x0030
        /*0134*/ 	.byte	0x00, 0xf0, 0x11, 0x00


	//----- nvinfo : EIATTR_KPARAM_INFO
	.align		4
.L_46:
        /*0138*/ 	.byte	0x04, 0x17
        /*013a*/ 	.short	(.L_48 - .L_47)
.L_47:
        /*013c*/ 	.word	0x00000000
        /*0140*/ 	.short	0x0006
        /*0142*/ 	.short	0x002c
        /*0144*/ 	.byte	0x00, 0xf0, 0x11, 0x00


	//----- nvinfo : EIATTR_KPARAM_INFO
	.align		4
.L_48:
        /*0148*/ 	.byte	0x04, 0x17
        /*014a*/ 	.short	(.L_50 - .L_49)
.L_49:
        /*014c*/ 	.word	0x00000000
        /*0150*/ 	.short	0x0005
        /*0152*/ 	.short	0x0028
        /*0154*/ 	.byte	0x00, 0xf0, 0x11, 0x00


	//----- nvinfo : EIATTR_KPARAM_INFO
	.align		4
.L_50:
        /*0158*/ 	.byte	0x04, 0x17
        /*015a*/ 	.short	(.L_52 - .L_51)
.L_51:
        /*015c*/ 	.word	0x00000000
        /*0160*/ 	.short	0x0004
        /*0162*/ 	.short	0x0020
        /*0164*/ 	.byte	0x00, 0xf4, 0x21, 0x00


	//----- nvinfo : EIATTR_KPARAM_INFO
	.align		4
.L_52:
        /*0168*/ 	.byte	0x04, 0x17
        /*016a*/ 	.short	(.L_54 - .L_53)
.L_53:
        /*016c*/ 	.word	0x00000000
        /*0170*/ 	.short	0x0003
        /*0172*/ 	.short	0x0018
        /*0174*/ 	.byte	0x00, 0xf4, 0x21, 0x00


	//----- nvinfo : EIATTR_KPARAM_INFO
	.align		4
.L_54:
        /*0178*/ 	.byte	0x04, 0x17
        /*017a*/ 	.short	(.L_56 - .L_55)
.L_55:
        /*017c*/ 	.word	0x00000000
        /*0180*/ 	.short	0x0002
        /*0182*/ 	.short	0x0010
        /*0184*/ 	.byte	0x00, 0xf4, 0x21, 0x00


	//----- nvinfo : EIATTR_KPARAM_INFO
	.align		4
.L_56:
        /*0188*/ 	.byte	0x04, 0x17
        /*018a*/ 	.short	(.L_58 - .L_57)
.L_57:
        /*018c*/ 	.word	0x00000000
        /*0190*/ 	.short	0x0001
        /*0192*/ 	.short	0x0008
        /*0194*/ 	.byte	0x00, 0xf4, 0x21, 0x00


	//----- nvinfo : EIATTR_KPARAM_INFO
	.align		4
.L_58:
        /*0198*/ 	.byte	0x04, 0x17
        /*019a*/ 	.short	(.L_60 - .L_59)
.L_59:
        /*019c*/ 	.word	0x00000000
        /*01a0*/ 	.short	0x0000
        /*01a2*/ 	.short	0x0000
        /*01a4*/ 	.byte	0x00, 0xf4, 0x21, 0x00


	//----- nvinfo : EIATTR_SPARSE_MMA_MASK
	.align		4
.L_60:
        /*01a8*/ 	.byte	0x03, 0x50
        /*01aa*/ 	.short	0x0000


	//----- nvinfo : EIATTR_MAXREG_COUNT
	.align		4
        /*01ac*/ 	.byte	0x03, 0x1b
        /*01ae*/ 	.short	0x00ff


	//----- nvinfo : EIATTR_NUM_BARRIERS
	.align		4
        /*01b0*/ 	.byte	0x02, 0x4c
        /*01b2*/ 	.byte	0x01
	.zero		1


	//----- nvinfo : EIATTR_ANNOTATIONS
	.align		4
        /*01b4*/ 	.byte	0x04, 0x55
        /*01b6*/ 	.short	(.L_62 - .L_61)


	//   ....[0]....
.L_61:
        /*01b8*/ 	.word	0x00000001
        /*01bc*/ 	.byte	0xa0, 0x10, 0x00, 0x00, 0x01, 0x00, 0x00, 0x00, 0x20, 0x12, 0x00, 0x00, 0x01, 0x00, 0x00, 0x00
        /* <DEDUP_REMOVED lines=227> */
        /*0ffc*/ 	.byte	0x00, 0xa3, 0x00, 0x00, 0x01, 0x00, 0x00, 0x00, 0x30, 0xa3, 0x00, 0x00


	//----- nvinfo : EIATTR_COOP_GROUP_MASK_REGIDS
	.align		4
.L_62:
        /*1008*/ 	.byte	0x04, 0x29
        /*100a*/ 	.short	(.L_64 - .L_63)


	//   ....[0]....
.L_63:
        /*100c*/ 	.word	0xffffffff


	//   ....[1]....
        /*1010*/ 	.word	0xffffffff


	//   ....[2]....
        /*1014*/ 	.word	0xffffffff


	//   ....[3]....
        /*1018*/ 	.word	0xffffffff


	//   ....[4]....
        /*101c*/ 	.word	0xffffffff


	//   ....[5]....
        /*1020*/ 	.word	0xffffffff


	//   ....[6]....
        /*1024*/ 	.word	0xffffffff


	//   ....[7]....
        /*1028*/ 	.word	0xffffffff


	//   ....[8]....
        /*102c*/ 	.word	0xffffffff


	//   ....[9]....
        /*1030*/ 	.word	0xffffffff


	//   ....[10]....
        /*1034*/ 	.word	0xffffffff


	//   ....[11]....
        /*1038*/ 	.word	0xffffffff


	//   ....[12]....
        /*103c*/ 	.word	0xffffffff


	//   ....[13]....
        /*1040*/ 	.word	0xffffffff


	//   ....[14]....
        /*1044*/ 	.word	0xffffffff


	//   ....[15]....
        /*1048*/ 	.word	0xffffffff


	//   ....[16]....
        /*104c*/ 	.word	0xffffffff


	//   ....[17]....
        /*1050*/ 	.word	0xffffffff


	//   ....[18]....
        /*1054*/ 	.word	0xffffffff


	//   ....[19]....
        /*1058*/ 	.word	0xffffffff


	//   ....[20]....
        /*105c*/ 	.word	0xffffffff


	//   ....[21]....
        /*1060*/ 	.word	0xffffffff


	//----- nvinfo : EIATTR_COOP_GROUP_INSTR_OFFSETS
	.align		4
.L_64:
        /*1064*/ 	.byte	0x04, 0x28
        /*1066*/ 	.short	(.L_66 - .L_65)


	//   ....[0]....
.L_65:
        /*1068*/ 	.word	0x00008670


	//   ....[1]....
        /*106c*/ 	.word	0x00008680


	//   ....[2]....
        /*1070*/ 	.word	0x00008690


	//   ....[3]....
        /*1074*/ 	.word	0x000086a0


	//   ....[4]....
        /*1078*/ 	.word	0x000086f0


	//   ....[5]....
        /*107c*/ 	.word	0x00008700


	//   ....[6]....
        /*1080*/ 	.word	0x00008710


	//   ....[7]....
        /*1084*/ 	.word	0x00008720


	//   ....[8]....
        /*1088*/ 	.word	0x00008860


	//   ....[9]....
        /*108c*/ 	.word	0x00008880


	//   ....[10]....
        /*1090*/ 	.word	0x000088a0


	//   ....[11]....
        /*1094*/ 	.word	0x00008d40


	//   ....[12]....
        /*1098*/ 	.word	0x00008d50


	//   ....[13]....
        /*109c*/ 	.word	0x00008d60


	//   ....[14]....
        /*10a0*/ 	.word	0x00008d70


	//   ....[15]....
        /*10a4*/ 	.word	0x00008dc0


	//   ....[16]....
        /*10a8*/ 	.word	0x00008dd0


	//   ....[17]....
        /*10ac*/ 	.word	0x00008de0


	//   ....[18]....
        /*10b0*/ 	.word	0x00008df0


	//   ....[19]....
        /*10b4*/ 	.word	0x00008eb0


	//   ....[20]....
        /*10b8*/ 	.word	0x00008ed0


	//   ....[21]....
        /*10bc*/ 	.word	0x00008ef0


	//----- nvinfo : EIATTR_VRC_CTA_INIT_COUNT
	.align		4
.L_66:
        /*10c0*/ 	.byte	0x02, 0x4a
	.zero		1
	.zero		1


	//----- nvinfo : EIATTR_EXIT_INSTR_OFFSETS
	.align		4
        /*10c4*/ 	.byte	0x04, 0x1c
        /*10c6*/ 	.short	(.L_68 - .L_67)


	//   ....[0]....
.L_67:
        /*10c8*/ 	.word	0x0000d580


	//   ....[1]....
        /*10cc*/ 	.word	0x0000d5b0


	//----- nvinfo : EIATTR_REQNTID
	.align		4
.L_68:
        /*10d0*/ 	.byte	0x04, 0x10
        /*10d2*/ 	.short	(.L_70 - .L_69)
.L_69:
        /*10d4*/ 	.word	0x00000100
        /*10d8*/ 	.word	0x00000001
        /*10dc*/ 	.word	0x00000001


	//----- nvinfo : EIATTR_CBANK_PARAM_SIZE
	.align		4
.L_70:
        /*10e0*/ 	.byte	0x03, 0x19
        /*10e2*/ 	.short	0x0088


	//----- nvinfo : EIATTR_PARAM_CBANK
	.align		4
        /*10e4*/ 	.byte	0x04, 0x0a
        /*10e6*/ 	.short	(.L_72 - .L_71)
	.align		4
.L_71:
        /*10e8*/ 	.word	index@(.nv.constant0.attn_fwd)
        /*10ec*/ 	.short	0x0380
        /*10ee*/ 	.short	0x0088


	//----- nvinfo : EIATTR_SW_WAR
	.align		4
.L_72:
        /*10f0*/ 	.byte	0x04, 0x36
        /*10f2*/ 	.short	(.L_74 - .L_73)
.L_73:
        /*10f4*/ 	.word	0x00000008
.L_74:


//--------------------- .nv.compat                --------------------------
	.section	.nv.compat,"",@"SHT_CUDA_COMPAT_INFO"
	.align	4
        /*0000*/ 	.byte	0x02, 0x02, 0x01, 0x00, 0x02, 0x05, 0x05, 0x00, 0x02, 0x03, 0x00, 0x00, 0x02, 0x06, 0x01, 0x00


//--------------------- .nv.callgraph             --------------------------
	.section	.nv.callgraph,"",@"SHT_CUDA_CALLGRAPH"
	.align	4
	.sectionentsize	8
	.align		4
        /*0000*/ 	.word	0x00000000
	.align		4
        /*0004*/ 	.word	0xffffffff
	.align		4
        /*0008*/ 	.word	0x00000000
	.align		4
        /*000c*/ 	.word	0xfffffffe
	.align		4
        /*0010*/ 	.word	0x00000000
	.align		4
        /*0014*/ 	.word	0xfffffffd
	.align		4
        /*0018*/ 	.word	0x00000000
	.align		4
        /*001c*/ 	.word	0xfffffffc


//--------------------- .nv.constant4             --------------------------
	.section	.nv.constant4,"a",@progbits
	.align	8
	.align		8
.nv.constant4:
        /*0000*/ 	.dword	_$_str


//--------------------- .text.attn_fwd            --------------------------
	.section	.text.attn_fwd,"ax",@progbits
	.align	128
        .global         attn_fwd
        .type           attn_fwd,@function
        .size           attn_fwd,(.L_x_3 - attn_fwd)
        .other          attn_fwd,@"STO_CUDA_ENTRY STV_DEFAULT"
attn_fwd:
.text.attn_fwd:
[----:B------:R-:W0:Y:S01]  /*0000*/  LDC R1, c[0x0][0x37c] ;  /* 0x0000df00ff017b82 */ /* 0x000e220000000800 */
[----:B------:R-:W1:Y:S07]  /*0010*/  S2R R41, SR_TID.X ;  /* 0x0000000000297919 */ /* 0x000e6e0000002100 */
[----:B------:R-:W2:Y:S01]  /*0020*/  S2UR UR7, SR_CTAID.Y ;  /* 0x00000000000779c3 */ /* 0x000ea20000002600 */
[----:B------:R-:W2:Y:S01]  /*0030*/  LDCU.64 UR4, c[0x0][0x3b0] ;  /* 0x00007600ff0477ac */ /* 0x000ea20008000a00 */
[----:B0-----:R-:W-:Y:S01]  /*0040*/  VIADD R1, R1, 0xfffff8d8 ;  /* 0xfffff8d801017836 */ /* 0x001fe20000000000 */
[----:B------:R-:W0:Y:S01]  /*0050*/  S2R R3, SR_CTAID.X ;  /* 0x0000000000037919 */ /* 0x000e220000002500 */
[----:B------:R-:W3:Y:S04]  /*0060*/  LDCU.64 UR10, c[0x0][0x358] ;  /* 0x00006b00ff0a77ac */ /* 0x000ee80008000a00 */
[----:B------:R-:W4:Y:S08]  /*0070*/  LDC R47, c[0x0][0x3b8] ;  /* 0x0000ee00ff2f7b82 */ /* 0x000f300000000800 */
[----:B------:R-:W5:Y:S01]  /*0080*/  LDC.64 R44, c[0x0][0x380] ;  /* 0x0000e000ff2c7b82 */ /* 0x000f620000000a00 */
[----:B--2---:R-:W-:-:S04]  /*0090*/  UIMAD UR4, UR7, UR4, URZ ;  /* 0x00000004070472a4 */ /* 0x004fc8000f8e02ff */
[----:B------:R-:W-:Y:S01]  /*00a0*/  USHF.L.U32 UR6, UR4, 0x1, URZ ;  /* 0x0000000104067899 */ /* 0x000fe200080006ff */
[----:B-1----:R-:W-:Y:S02]  /*00b0*/  LOP3.LUT R252, R41, 0x1f, RZ, 0xc0, !PT ;  /* 0x0000001f29fc7812 */ /* 0x002fe400078ec0ff */
[----:B------:R-:W-:-:S03]  /*00c0*/  SHF.R.U32.HI R2, RZ, 0x5, R41 ;  /* 0x00000005ff027819 */ /* 0x000fc60000011629 */
[----:B0-----:R-:W-:Y:S01]  /*00d0*/  IMAD R252, R3, 0x20, R252 ;  /* 0x0000002003fc7824 */ /* 0x001fe200078e02fc */
[----:B------:R-:W-:-:S03]  /*00e0*/  SGXT.U32 R2, R2, 0x3 ;  /* 0x000000030202781a */ /* 0x000fc60000000000 */
[----:B------:R-:W-:Y:S01]  /*00f0*/  IMAD R0, R252, UR5, RZ ;  /* 0x00000005fc007c24 */ /* 0x000fe2000f8e02ff */
[----:B------:R-:W-:Y:S01]  /*0100*/  UIMAD.WIDE UR4, UR4, 0x2, URZ ;  /* 0x00000002040478a5 */ /* 0x000fe2000f8e02ff */
[----:B----4-:R-:W-:Y:S02]  /*0110*/  IMAD R5, R2, R47, RZ ;  /* 0x0000002f02057224 */ /* 0x010fe400078e02ff */
[C---:B------:R-:W-:Y:S02]  /*0120*/  IMAD.SHL.U32 R3, R0.reuse, 0x2, RZ ;  /* 0x0000000200037824 */ /* 0x040fe400078e00ff */
[----:B------:R-:W-:Y:S01]  /*0130*/  IMAD.HI R0, R0, 0x2, RZ ;  /* 0x0000000200007827 */ /* 0x000fe200078e02ff */
[----:B------:R-:W-:Y:S02]  /*0140*/  LEA R7, R47, R5, 0x3 ;  /* 0x000000052f077211 */ /* 0x000fe400078e18ff */
[----:B-----5:R-:W-:-:S04]  /*0150*/  IADD3 R43, P0, P1, R3, UR6, R44 ;  /* 0x00000006032b7c10 */ /* 0x020fc8000f91e02c */
[----:B------:R-:W-:Y:S01]  /*0160*/  IADD3.X R45, PT, PT, R0, UR5, R45, P0, P1 ;  /* 0x00000005002d7c10 */ /* 0x000fe200087e242d */
[----:B------:R-:W-:Y:S01]  /*0170*/  IMAD R0, R47, 0x8, R7 ;  /* 0x000000082f007824 */ /* 0x000fe200078e0207 */
[-C--:B------:R-:W-:Y:S02]  /*0180*/  LEA R2, P0, R5, R43.reuse, 0x1 ;  /* 0x0000002b05027211 */ /* 0x080fe400078008ff */
[----:B------:R-:W-:Y:S01]  /*0190*/  LEA R4, P1, R7, R43, 0x1 ;  /* 0x0000002b07047211 */ /* 0x000fe200078208ff */
[----:B------:R-:W-:Y:S01]  /*01a0*/  IMAD R9, R47, 0x8, R0 ;  /* 0x000000082f097824 */ /* 0x000fe200078e0200 */
[----:B------:R-:W-:Y:S02]  /*01b0*/  LEA.HI.X.SX32 R3, R5, R45, 0x1, P0 ;  /* 0x0000002d05037211 */ /* 0x000fe400000f0eff */
[C---:B------:R-:W-:Y:S02]  /*01c0*/  LEA R6, P0, R0.reuse, R43, 0x1 ;  /* 0x0000002b00067211 */ /* 0x040fe400078008ff */
[-C--:B------:R-:W-:Y:S01]  /*01d0*/  LEA.HI.X.SX32 R5, R7, R45.reuse, 0x1, P1 ;  /* 0x0000002d07057211 */ /* 0x080fe200008f0eff */
[----:B---3--:R0:W2:Y:S01]  /*01e0*/  LDG.E.U16 R15, desc[UR10][R2.64] ;  /* 0x0000000a020f7981 */ /* 0x0080a2000c1e1500 */
[----:B------:R-:W-:Y:S01]  /*01f0*/  LEA.HI.X.SX32 R7, R0, R45, 0x1, P0 ;  /* 0x0000002d00077211 */ /* 0x000fe200000f0eff */
[----:B------:R-:W-:Y:S01]  /*0200*/  IMAD R0, R47, 0x8, R9 ;  /* 0x000000082f007824 */ /* 0x000fe200078e0209 */
[C---:B------:R-:W-:Y:S01]  /*0210*/  LEA R8, P0, R9.reuse, R43, 0x1 ;  /* 0x0000002b09087211 */ /* 0x040fe200078008ff */
[----:B------:R1:W3:Y:S03]  /*0220*/  LDG.E.U16 R16, desc[UR10][R4.64] ;  /* 0x0000000a04107981 */ /* 0x0002e6000c1e1500 */
[----:B------:R-:W-:Y:S01]  /*0230*/  LEA.HI.X.SX32 R9, R9, R45, 0x1, P0 ;  /* 0x0000002d09097211 */ /* 0x000fe200000f0eff */
[----:B------:R4:W5:Y:S01]  /*0240*/  LDG.E.U16 R17, desc[UR10][R6.64] ;  /* 0x0000000a06117981 */ /* 0x000962000c1e1500 */
[----:B------:R-:W-:-:S02]  /*0250*/  LEA R10, P0, R0, R43, 0x1 ;  /* 0x0000002b000a7211 */ /* 0x000fc400078008ff */
[----:B------:R-:W-:Y:S01]  /*0260*/  LEA R13, R47, R0, 0x3 ;  /* 0x000000002f0d7211 */ /* 0x000fe200078e18ff */
[----:B------:R1:W5:Y:S01]  /*0270*/  LDG.E.U16 R18, desc[UR10][R8.64] ;  /* 0x0000000a08127981 */ /* 0x000362000c1e1500 */
[----:B------:R-:W-:-:S03]  /*0280*/  LEA.HI.X.SX32 R11, R0, R45, 0x1, P0 ;  /* 0x0000002d000b7211 */ /* 0x000fc600000f0eff */
[----:B------:R-:W-:Y:S01]  /*0290*/  IMAD R0, R47, 0x8, R13 ;  /* 0x000000082f007824 */ /* 0x000fe200078e020d */
[-C--:B0-----:R-:W-:Y:S01]  /*02a0*/  LEA R2, P0, R13, R43.reuse, 0x1 ;  /* 0x0000002b0d027211 */ /* 0x081fe200078008ff */
[----:B------:R0:W5:Y:S02]  /*02b0*/  LDG.E.U16 R19, desc[UR10][R10.64] ;  /* 0x0000000a0a137981 */ /* 0x000164000c1e1500 */
[----:B------:R-:W-:Y:S01]  /*02c0*/  IMAD R14, R47, 0x8, R0 ;  /* 0x000000082f0e7824 */ /* 0x000fe200078e0200 */
[C---:B------:R-:W-:Y:S02]  /*02d0*/  LEA R12, P1, R0.reuse, R43, 0x1 ;  /* 0x0000002b000c7211 */ /* 0x040fe400078208ff */
[-C--:B------:R-:W-:Y:S02]  /*02e0*/  LEA.HI.X.SX32 R3, R13, R45.reuse, 0x1, P0 ;  /* 0x0000002d0d037211 */ /* 0x080fe400000f0eff */
[----:B------:R-:W-:Y:S01]  /*02f0*/  LEA.HI.X.SX32 R13, R0, R45, 0x1, P1 ;  /* 0x0000002d000d7211 */ /* 0x000fe200008f0eff */
[----:B------:R-:W-:Y:S01]  /*0300*/  IMAD R0, R47, 0x8, R14 ;  /* 0x000000082f007824 */ /* 0x000fe200078e020e */
[C---:B-1----:R-:W-:Y:S01]  /*0310*/  LEA R4, P0, R14.reuse, R43, 0x1 ;  /* 0x0000002b0e047211 */ /* 0x042fe200078008ff */
[----:B------:R1:W5:Y:S03]  /*0320*/  LDG.E.U16 R20, desc[UR10][R2.64] ;  /* 0x0000000a02147981 */ /* 0x000366000c1e1500 */
[----:B------:R-:W-:Y:S01]  /*0330*/  LEA.HI.X.SX32 R5, R14, R45, 0x1, P0 ;  /* 0x0000002d0e057211 */ /* 0x000fe200000f0eff */
[----:B------:R-:W5:Y:S01]  /*0340*/  LDG.E.U16 R21, desc[UR10][R12.64] ;  /* 0x0000000a0c157981 */ /* 0x000f62000c1e1500 */
[----:B----4-:R-:W-:-:S02]  /*0350*/  LEA R6, P0, R0, R43, 0x1 ;  /* 0x0000002b00067211 */ /* 0x010fc400078008ff */
[----:B------:R-:W-:Y:S01]  /*0360*/  LEA R9, R47, R0, 0x3 ;  /* 0x000000002f097211 */ /* 0x000fe200078e18ff */
[----:B------:R4:W5:Y:S01]  /*0370*/  LDG.E.U16 R22, desc[UR10][R4.64] ;  /* 0x0000000a04167981 */ /* 0x000962000c1e1500 */
[----:B------:R-:W-:-:S03]  /*0380*/  LEA.HI.X.SX32 R7, R0, R45, 0x1, P0 ;  /* 0x0000002d00077211 */ /* 0x000fc600000f0eff */
[----:B------:R-:W-:Y:S01]  /*0390*/  IMAD R0, R47, 0x8, R9 ;  /* 0x000000082f007824 */ /* 0x000fe200078e0209 */
[-C--:B------:R-:W-:Y:S01]  /*03a0*/  LEA R8, P0, R9, R43.reuse, 0x1 ;  /* 0x0000002b09087211 */ /* 0x080fe200078008ff */
[----:B------:R4:W5:Y:S02]  /*03b0*/  LDG.E.U16 R23, desc[UR10][R6.64] ;  /* 0x0000000a06177981 */ /* 0x000964000c1e1500 */
[----:B------:R-:W-:Y:S01]  /*03c0*/  IMAD R14, R47, 0x8, R0 ;  /* 0x000000082f0e7824 */ /* 0x000fe200078e0200 */
[C---:B0-----:R-:W-:Y:S02]  /*03d0*/  LEA R10, P1, R0.reuse, R43, 0x1 ;  /* 0x0000002b000a7211 */ /* 0x041fe400078208ff */
        /* <DEDUP_REMOVED lines=9> */
[----:B------:R1:W4:Y:S01]  /*0470*/  LDG.E.U16 R26, desc[UR10][R2.64] ;  /* 0x0000000a021a7981 */ /* 0x000322000c1e1500 */
[----:B------:R-:W-:-:S03]  /*0480*/  LEA.HI.X.SX32 R5, R0, R45, 0x1, P0 ;  /* 0x0000002d00057211 */ /* 0x000fc600000f0eff */
[----:B------:R-:W-:Y:S01]  /*0490*/  IMAD R0, R47, 0x8, R13 ;  /* 0x000000082f007824 */ /* 0x000fe200078e020d */
[-C--:B------:R-:W-:Y:S01]  /*04a0*/  LEA R6, P0, R13, R43.reuse, 0x1 ;  /* 0x0000002b0d067211 */ /* 0x080fe200078008ff */
[----:B------:R1:W4:Y:S02]  /*04b0*/  LDG.E.U16 R27, desc[UR10][R4.64] ;  /* 0x0000000a041b7981 */ /* 0x000324000c1e1500 */
[----:B------:R-:W-:Y:S01]  /*04c0*/  IMAD R14, R47, 0x8, R0 ;  /* 0x000000082f0e7824 */ /* 0x000fe200078e0200 */
[C---:B------:R-:W-:Y:S02]  /*04d0*/  LEA R12, P1, R0.reuse, R43, 0x1 ;  /* 0x0000002b000c7211 */ /* 0x040fe400078208ff */
[-C--:B------:R-:W-:Y:S02]  /*04e0*/  LEA.HI.X.SX32 R7, R13, R45.reuse, 0x1, P0 ;  /* 0x0000002d0d077211 */ /* 0x080fe400000f0eff */
[----:B------:R-:W-:Y:S01]  /*04f0*/  LEA.HI.X.SX32 R13, R0, R45, 0x1, P1 ;  /* 0x0000002d000d7211 */ /* 0x000fe200008f0eff */
[----:B------:R-:W-:Y:S01]  /*0500*/  IMAD R0, R47, 0x8, R14 ;  /* 0x000000082f007824 */ /* 0x000fe200078e020e */
[C---:B0-----:R-:W-:Y:S01]  /*0510*/  LEA R8, P0, R14.reuse, R43, 0x1 ;  /* 0x0000002b0e087211 */ /* 0x041fe200078008ff */
[----:B------:R0:W4:Y:S03]  /*0520*/  LDG.E.U16 R28, desc[UR10][R6.64] ;  /* 0x0000000a061c7981 */ /* 0x000126000c1e1500 */
[----:B------:R-:W-:Y:S01]  /*0530*/  LEA.HI.X.SX32 R9, R14, R45, 0x1, P0 ;  /* 0x0000002d0e097211 */ /* 0x000fe200000f0eff */
[----:B------:R-:W4:Y:S01]  /*0540*/  LDG.E.U16 R29, desc[UR10][R12.64] ;  /* 0x0000000a0c1d7981 */ /* 0x000f22000c1e1500 */
[----:B-1----:R-:W-:-:S02]  /*0550*/  LEA R2, P0, R0, R43, 0x1 ;  /* 0x0000002b00027211 */ /* 0x002fc400078008ff */
        /* <DEDUP_REMOVED lines=30> */
[----:B------:R0:W4:Y:S01]  /*0740*/  LDG.E.U16 R37, desc[UR10][R12.64] ;  /* 0x0000000a0c257981 */ /* 0x000122000c1e1500 */
        /* <DEDUP_REMOVED lines=11> */
[C---:B------:R-:W-:Y:S01]  /*0800*/  IMAD R0, R47.reuse, 0x8, R14 ;  /* 0x000000082f007824 */ /* 0x040fe200078e020e */
[C---:B0-----:R-:W-:Y:S01]  /*0810*/  LEA R2, P0, R14.reuse, R43, 0x1 ;  /* 0x0000002b0e027211 */ /* 0x041fe200078008ff */
[----:B------:R0:W4:Y:S03]  /*0820*/  LDG.E.U16 R40, desc[UR10][R8.64] ;  /* 0x0000000a08287981 */ /* 0x000126000c1e1500 */
[----:B------:R-:W-:Y:S01]  /*0830*/  LEA R13, R47, R0, 0x3 ;  /* 0x000000002f0d7211 */ /* 0x000fe200078e18ff */
[----:B------:R-:W4:Y:S01]  /*0840*/  LDG.E.U16 R10, desc[UR10][R10.64] ;  /* 0x0000000a0a0a7981 */ /* 0x000f22000c1e1500 */
[----:B------:R-:W-:-:S02]  /*0850*/  LEA.HI.X.SX32 R3, R14, R45, 0x1, P0 ;  /* 0x0000002d0e037211 */ /* 0x000fc400000f0eff */
[C---:B-1----:R-:W-:Y:S01]  /*0860*/  LEA R4, P0, R0.reuse, R43, 0x1 ;  /* 0x0000002b00047211 */ /* 0x042fe200078008ff */
[C---:B------:R-:W-:Y:S02]  /*0870*/  IMAD R14, R47.reuse, 0x8, R13 ;  /* 0x000000082f0e7824 */ /* 0x040fe400078e020d */
[----:B------:R1:W4:Y:S01]  /*0880*/  LDG.E.U16 R2, desc[UR10][R2.64] ;  /* 0x0000000a02027981 */ /* 0x000322000c1e1500 */
[----:B------:R-:W-:Y:S01]  /*0890*/  LEA.HI.X.SX32 R5, R0, R45, 0x1, P0 ;  /* 0x0000002d00057211 */ /* 0x000fe200000f0eff */
[----:B------:R-:W-:Y:S01]  /*08a0*/  IMAD R0, R47, 0x8, R14 ;  /* 0x000000082f007824 */ /* 0x000fe200078e020e */
[CC--:B------:R-:W-:Y:S02]  /*08b0*/  LEA R6, P0, R13.reuse, R43.reuse, 0x1 ;  /* 0x0000002b0d067211 */ /* 0x0c0fe400078008ff */
[----:B------:R-:W-:Y:S01]  /*08c0*/  LEA R12, P1, R14, R43, 0x1 ;  /* 0x0000002b0e0c7211 */ /* 0x000fe200078208ff */
[----:B------:R1:W4:Y:S01]  /*08d0*/  LDG.E.U16 R4, desc[UR10][R4.64] ;  /* 0x0000000a04047981 */ /* 0x000322000c1e1500 */
[----:B------:R-:W-:-:S02]  /*08e0*/  LEA.HI.X.SX32 R7, R13, R45, 0x1, P0 ;  /* 0x0000002d0d077211 */ /* 0x000fc400000f0eff */
[----:B0-----:R-:W-:Y:S02]  /*08f0*/  LEA R8, P0, R0, R43, 0x1 ;  /* 0x0000002b00087211 */ /* 0x001fe400078008ff */
[-C--:B------:R-:W-:Y:S01]  /*0900*/  LEA.HI.X.SX32 R13, R14, R45.reuse, 0x1, P1 ;  /* 0x0000002d0e0d7211 */ /* 0x080fe200008f0eff */
[----:B------:R0:W4:Y:S01]  /*0910*/  LDG.E.U16 R11, desc[UR10][R6.64] ;  /* 0x0000000a060b7981 */ /* 0x000122000c1e1500 */
[----:B------:R-:W-:-:S03]  /*0920*/  LEA.HI.X.SX32 R9, R0, R45, 0x1, P0 ;  /* 0x0000002d00097211 */ /* 0x000fc600000f0eff */
[----:B------:R-:W4:Y:S04]  /*0930*/  LDG.E.U16 R12, desc[UR10][R12.64] ;  /* 0x0000000a0c0c7981 */ /* 0x000f28000c1e1500 */
[----:B------:R0:W4:Y:S01]  /*0940*/  LDG.E.U16 R9, desc[UR10][R8.64] ;  /* 0x0000000a08097981 */ /* 0x000122000c1e1500 */
[----:B------:R-:W0:Y:S01]  /*0950*/  S2UR UR6, SR_CgaCtaId ;  /* 0x00000000000679c3 */ /* 0x000e220000008800 */
[C---:B-1----:R-:W-:Y:S02]  /*0960*/  LOP3.LUT R3, R41.reuse, 0xc0, RZ, 0xc0, !PT ;  /* 0x000000c029037812 */ /* 0x042fe400078ec0ff */
[----:B------:R-:W-:Y:S01]  /*0970*/  LOP3.LUT R0, R41, 0xff, RZ, 0xc0, !PT ;  /* 0x000000ff29007812 */ /* 0x000fe200078ec0ff */
[----:B------:R-:W-:Y:S01]  /*0980*/  UMOV UR4, 0x400 ;  /* 0x0000040000047882 */ /* 0x000fe20000000000 */
[----:B------:R-:W-:-:S03]  /*0990*/  SHF.R.U32.HI R14, RZ, 0x2, R3 ;  /* 0x00000002ff0e7819 */ /* 0x000fc60000011603 */
[----:B------:R-:W-:-:S05]  /*09a0*/  IMAD.SHL.U32 R3, R0, 0x2, RZ ;  /* 0x0000000200037824 */ /* 0x000fca00078e00ff */
[----:B------:R-:W-:Y:S01]  /*09b0*/  LOP3.LUT R3, R3, R14, RZ, 0x3c, !PT ;  /* 0x0000000e03037212 */ /* 0x000fe200078e3cff */
[----:B0-----:R-:W-:Y:S01]  /*09c0*/  ULEA UR6, UR6, UR4, 0x18 ;  /* 0x0000000406067291 */ /* 0x001fe2000f8ec0ff */
[----:B------:R-:W0:Y:S01]  /*09d0*/  LDCU UR4, c[0x0][0x3f0] ;  /* 0x00007e00ff0477ac */ /* 0x000e220008000800 */
[----:B------:R-:W-:Y:S01]  /*09e0*/  MOV R5, 0xff800000 ;  /* 0xff80000000057802 */ /* 0x000fe20000000f00 */
[----:B------:R-:W-:Y:S01]  /*09f0*/  IMAD.MOV.U32 R6, RZ, RZ, -0x800000 ;  /* 0xff800000ff067424 */ /* 0x000fe200078e00ff */
[----:B------:R-:W-:Y:S01]  /*0a00*/  MOV R122, 0x3f800000 ;  /* 0x3f800000007a7802 */ /* 0x000fe20000000f00 */
[----:B------:R-:W-:Y:S01]  /*0a10*/  IMAD.MOV.U32 R7, RZ, RZ, -0x800000 ;  /* 0xff800000ff077424 */ /* 0x000fe200078e00ff */
[----:B------:R-:W-:Y:S01]  /*0a20*/  CS2R R76, SRZ ;  /* 0x00000000004c7805 */ /* 0x000fe2000001ff00 */
[----:B------:R-:W-:Y:S01]  /*0a30*/  IMAD.MOV.U32 R8, RZ, RZ, -0x800000 ;  /* 0xff800000ff087424 */ /* 0x000fe200078e00ff */
[----:B------:R-:W-:Y:S01]  /*0a40*/  CS2R R78, SRZ ;  /* 0x00000000004e7805 */ /* 0x000fe2000001ff00 */
[----:B0-----:R-:W-:Y:S01]  /*0a50*/  UISETP.GE.AND UP0, UPT, UR4, 0x1, UPT ;  /* 0x000000010400788c */ /* 0x001fe2000bf06270 */
[----:B------:R-:W-:Y:S01]  /*0a60*/  IMAD.MOV.U32 R123, RZ, RZ, 0x3f800000 ;  /* 0x3f800000ff7b7424 */ /* 0x000fe200078e00ff */
[----:B------:R-:W-:Y:S01]  /*0a70*/  CS2R R56, SRZ ;  /* 0x0000000000387805 */ /* 0x000fe2000001ff00 */
[----:B------:R-:W-:Y:S01]  /*0a80*/  IMAD.MOV.U32 R156, RZ, RZ, 0x3f800000 ;  /* 0x3f800000ff9c7424 */ /* 0x000fe200078e00ff */
[----:B------:R-:W-:Y:S01]  /*0a90*/  CS2R R58, SRZ ;  /* 0x00000000003a7805 */ /* 0x000fe2000001ff00 */
[----:B------:R-:W-:Y:S01]  /*0aa0*/  IMAD.MOV.U32 R157, RZ, RZ, 0x3f800000 ;  /* 0x3f800000ff9d7424 */ /* 0x000fe200078e00ff */
[----:B------:R-:W-:-:S02]  /*0ab0*/  CS2R R68, SRZ ;  /* 0x0000000000447805 */ /* 0x000fc4000001ff00 */
[----:B------:R-:W-:Y:S02]  /*0ac0*/  CS2R R70, SRZ ;  /* 0x0000000000467805 */ /* 0x000fe4000001ff00 */
[----:B------:R-:W-:Y:S02]  /*0ad0*/  CS2R R64, SRZ ;  /* 0x0000000000407805 */ /* 0x000fe4000001ff00 */
[----:B------:R-:W-:Y:S02]  /*0ae0*/  CS2R R66, SRZ ;  /* 0x0000000000427805 */ /* 0x000fe4000001ff00 */
[----:B------:R-:W-:Y:S02]  /*0af0*/  CS2R R72, SRZ ;  /* 0x0000000000487805 */ /* 0x000fe4000001ff00 */
[----:B------:R-:W-:Y:S02]  /*0b00*/  CS2R R74, SRZ ;  /* 0x00000000004a7805 */ /* 0x000fe4000001ff00 */
[----:B------:R-:W-:-:S02]  /*0b10*/  CS2R R84, SRZ ;  /* 0x0000000000547805 */ /* 0x000fc4000001ff00 */
[----:B------:R-:W-:Y:S02]  /*0b20*/  CS2R R86, SRZ ;  /* 0x0000000000567805 */ /* 0x000fe4000001ff00 */
[----:B------:R-:W-:Y:S02]  /*0b30*/  CS2R R60, SRZ ;  /* 0x00000000003c7805 */ /* 0x000fe4000001ff00 */
[----:B------:R-:W-:Y:S02]  /*0b40*/  CS2R R62, SRZ ;  /* 0x00000000003e7805 */ /* 0x000fe4000001ff00 */
[----:B------:R-:W-:Y:S02]  /*0b50*/  CS2R R80, SRZ ;  /* 0x0000000000507805 */ /* 0x000fe4000001ff00 */
[----:B------:R-:W-:Y:S01]  /*0b60*/  CS2R R82, SRZ ;  /* 0x0000000000527805 */ /* 0x000fe2000001ff00 */
[----:B--2---:R0:W-:Y:S04]  /*0b70*/  STS.U16 [R3+UR6+0x10000], R15 ;  /* 0x0100000f03007988 */ /* 0x0041e80008000406 */
[----:B---3--:R0:W-:Y:S04]  /*0b80*/  STS.U16 [R3+UR6+0x10200], R16 ;  /* 0x0102001003007988 */ /* 0x0081e80008000406 */
[----:B-----5:R0:W-:Y:S04]  /*0b90*/  STS.U16 [R3+UR6+0x10400], R17 ;  /* 0x0104001103007988 */ /* 0x0201e80008000406 */
[----:B------:R0:W-:Y:S04]  /*0ba0*/  STS.U16 [R3+UR6+0x10600], R18 ;  /* 0x0106001203007988 */ /* 0x0001e80008000406 */
[----:B------:R0:W-:Y:S04]  /*0bb0*/  STS.U16 [R3+UR6+0x10800], R19 ;  /* 0x0108001303007988 */ /* 0x0001e80008000406 */
[----:B------:R0:W-:Y:S04]  /*0bc0*/  STS.U16 [R3+UR6+0x10a00], R20 ;  /* 0x010a001403007988 */ /* 0x0001e80008000406 */
[----:B------:R0:W-:Y:S04]  /*0bd0*/  STS.U16 [R3+UR6+0x10c00], R21 ;  /* 0x010c001503007988 */ /* 0x0001e80008000406 */
[----:B------:R0:W-:Y:S04]  /*0be0*/  STS.U16 [R3+UR6+0x10e00], R22 ;  /* 0x010e001603007988 */ /* 0x0001e80008000406 */
[----:B------:R0:W-:Y:S04]  /*0bf0*/  STS.U16 [R3+UR6+0x11000], R23 ;  /* 0x0110001703007988 */ /* 0x0001e80008000406 */
[----:B------:R0:W-:Y:S04]  /*0c00*/  STS.U16 [R3+UR6+0x11200], R24 ;  /* 0x0112001803007988 */ /* 0x0001e80008000406 */
[----:B------:R0:W-:Y:S04]  /*0c10*/  STS.U16 [R3+UR6+0x11400], R25 ;  /* 0x0114001903007988 */ /* 0x0001e80008000406 */
[----:B----4-:R0:W-:Y:S04]  /*0c20*/  STS.U16 [R3+UR6+0x11600], R26 ;  /* 0x0116001a03007988 */ /* 0x0101e80008000406 */
        /* <DEDUP_REMOVED lines=19> */
[----:B------:R0:W-:Y:S01]  /*0d60*/  STS.U16 [R3+UR6+0x13e00], R9 ;  /* 0x013e000903007988 */ /* 0x0001e20008000406 */
[----:B------:R-:W-:Y:S05]  /*0d70*/  BRA.U !UP0, `(.L_x_0) ;  /* 0x000000a908c47547 */ /* 0x000fea000b800000 */
[----:B0-----:R-:W0:Y:S01]  /*0d80*/  LDC.64 R2, c[0x0][0x3c0] ;  /* 0x0000f000ff027b82 */ /* 0x001e220000000a00 */
[----:B------:R-:W1:Y:S01]  /*0d90*/  LDCU UR8, c[0x0][0x3c8] ;  /* 0x00007900ff0877ac */ /* 0x000e620008000800 */
[----:B------:R-:W2:Y:S06]  /*0da0*/  LDCU.64 UR12, c[0x0][0x388] ;  /* 0x00007100ff0c77ac */ /* 0x000eac0008000a00 */
[----:B------:R-:W3:Y:S01]  /*0db0*/  LDC R4, c[0x0][0x3d8] ;  /* 0x0000f600ff047b82 */ /* 0x000ee20000000800 */
[----:B------:R-:W4:Y:S01]  /*0dc0*/  LDCU.64 UR4, c[0x0][0x3d0] ;  /* 0x00007a00ff0477ac */ /* 0x000f220008000a00 */
[----:B------:R-:W0:Y:S06]  /*0dd0*/  LDCU UR9, c[0x0][0x3a8] ;  /* 0x00007500ff0977ac */ /* 0x000e2c0008000800 */
[----:B------:R-:W5:Y:S01]  /*0de0*/  LDC.64 R214, c[0x0][0x390] ;  /* 0x0000e400ffd67b82 */ /* 0x000f620000000a00 */
[----:B-1----:R-:W-:-:S04]  /*0df0*/  IMAD R0, R0, UR8, RZ ;  /* 0x0000000800007c24 */ /* 0x002fc8000f8e02ff */
[C---:B------:R-:W-:Y:S01]  /*0e00*/  IMAD.HI R5, R0.reuse, 0x2, RZ ;  /* 0x0000000200057827 */ /* 0x040fe200078e02ff */
[----:B------:R-:W-:Y:S02]  /*0e10*/  SHF.L.U32 R125, R0, 0x1, RZ ;  /* 0x00000001007d7819 */ /* 0x000fe400000006ff */
[----:B------:R-:W1:Y:S01]  /*0e20*/  LDC R6, c[0x0][0x3d8] ;  /* 0x0000f600ff067b82 */ /* 0x000e620000000800 */
[----:B------:R-:W-:Y:S01]  /*0e30*/  LOP3.LUT R0, R41, 0x7f, RZ, 0xc0, !PT ;  /* 0x0000007f29007812 */ /* 0x000fe200078ec0ff */
[----:B0-----:R-:W-:Y:S01]  /*0e40*/  IMAD R2, R2, UR7, RZ ;  /* 0x0000000702027c24 */ /* 0x001fe2000f8e02ff */
[----:B----4-:R-:W-:Y:S01]  /*0e50*/  UIMAD UR4, UR7, UR4, URZ ;  /* 0x00000004070472a4 */ /* 0x010fe2000f8e02ff */
[C---:B------:R-:W-:Y:S01]  /*0e60*/  IMAD.SHL.U32 R127, R3.reuse, 0x2, RZ ;  /* 0x00000002037f7824 */ /* 0x040fe200078e00ff */
[C---:B------:R-:W-:Y:S01]  /*0e70*/  SHF.L.U32 R129, R3.reuse, 0x2, RZ ;  /* 0x0000000203817819 */ /* 0x040fe200000006ff */
[C---:B------:R-:W-:Y:S01]  /*0e80*/  IMAD.SHL.U32 R124, R2.reuse, 0x2, RZ ;  /* 0x00000002027c7824 */ /* 0x040fe200078e00ff */
[----:B------:R-:W-:Y:S01]  /*0e90*/  USHF.L.U32 UR8, UR4, 0x1, URZ ;  /* 0x0000000104087899 */ /* 0x000fe200080006ff */
[----:B------:R-:W-:Y:S01]  /*0ea0*/  IMAD.HI R2, R2, 0x2, RZ ;  /* 0x0000000202027827 */ /* 0x000fe200078e02ff */
[----:B------:R-:W-:Y:S01]  /*0eb0*/  SHF.L.U32 R137, R3, 0x6, RZ ;  /* 0x0000000603897819 */ /* 0x000fe200000006ff */
[----:B------:R-:W0:Y:S01]  /*0ec0*/  LDC R8, c[0x0][0x3d8] ;  /* 0x0000f600ff087b82 */ /* 0x000e220000000800 */
[----:B--2---:R-:W-:Y:S01]  /*0ed0*/  IADD3 R124, P0, P1, R125, UR12, R124 ;  /* 0x0000000c7d7c7c10 */ /* 0x004fe2000f91e07c */
[----:B------:R-:W-:Y:S01]  /*0ee0*/  IMAD.SHL.U32 R131, R3, 0x8, RZ ;  /* 0x0000000803837824 */ /* 0x000fe200078e00ff */
[----:B------:R-:W2:Y:S01]  /*0ef0*/  LDCU UR12, c[0x0][0x3f0] ;  /* 0x00007e00ff0c77ac */ /* 0x000ea20008000800 */
[----:B------:R-:W-:Y:S01]  /*0f00*/  IMAD R0, R0, UR5, RZ ;  /* 0x0000000500007c24 */ /* 0x000fe2000f8e02ff */
[----:B------:R-:W-:Y:S01]  /*0f10*/  IADD3.X R125, PT, PT, R5, UR13, R2, P0, P1 ;  /* 0x0000000d057d7c10 */ /* 0x000fe200087e2402 */
[C---:B------:R-:W-:Y:S01]  /*0f20*/  IMAD.SHL.U32 R133, R3.reuse, 0x10, RZ ;  /* 0x0000001003857824 */ /* 0x040fe200078e00ff */
[----:B------:R-:W-:Y:S01]  /*0f30*/  SHF.R.U32.HI R2, RZ, 0x7, R41 ;  /* 0x00000007ff027819 */ /* 0x000fe20000011629 */
[----:B------:R-:W-:Y:S01]  /*0f40*/  IMAD.SHL.U32 R5, R0, 0x2, RZ ;  /* 0x0000000200057824 */ /* 0x000fe200078e00ff */
[CC--:B------:R-:W-:Y:S01]  /*0f50*/  LEA RZ, P4, R3.reuse, R124.reuse, 0x2 ;  /* 0x0000007c03ff7211 */ /* 0x0c0fe200078810ff */
[C---:B------:R-:W-:Y:S01]  /*0f60*/  IMAD.SHL.U32 R135, R3.reuse, 0x20, RZ ;  /* 0x0000002003877824 */ /* 0x040fe200078e00ff */
[----:B------:R-:W-:Y:S01]  /*0f70*/  SGXT.U32 R2, R2, 0x1 ;  /* 0x000000010202781a */ /* 0x000fe20000000000 */
[----:B------:R-:W-:Y:S01]  /*0f80*/  IMAD R141, R3, 0x42, RZ ;  /* 0x00000042038d7824 */ /* 0x000fe200078e02ff */
[----:B------:R-:W-:Y:S01]  /*0f90*/  IADD3 R12, P3, PT, R127, R124, RZ ;  /* 0x0000007c7f0c7210 */ /* 0x000fe20007f7e0ff */
[----:B------:R-:W-:Y:S01]  /*0fa0*/  IMAD R11, R3, 0x86, RZ ;  /* 0x00000086030b7824 */ /* 0x000fe200078e02ff */
[-C--:B------:R-:W-:Y:S01]  /*0fb0*/  LEA.HI.X.SX32 R127, R127, R125.reuse, 0x1, P4 ;  /* 0x0000007d7f7f7211 */ /* 0x080fe200020f0eff */
[----:B---3--:R-:W-:Y:S01]  /*0fc0*/  IMAD R43, R2, R4, RZ ;  /* 0x00000004022b7224 */ /* 0x008fe200078e02ff */
[-C--:B------:R-:W-:Y:S01]  /*0fd0*/  LEA RZ, P4, R3, R124.reuse, 0x4 ;  /* 0x0000007c03ff7211 */ /* 0x080fe200078820ff */
[----:B------:R-:W3:Y:S01]  /*0fe0*/  LDC R2, c[0x0][0x3d8] ;  /* 0x0000f600ff027b82 */ /* 0x000ee20000000800 */
[----:B-----5:R-:W-:Y:S01]  /*0ff0*/  IADD3 R214, P0, P1, R5, UR8, R214 ;  /* 0x0000000805d67c10 */ /* 0x020fe2000f91e0d6 */
[C---:B------:R-:W-:Y:S01]  /*1000*/  IMAD R93, R4.reuse, 0x2, R43 ;  /* 0x00000002045d7824 */ /* 0x040fe200078e022b */
[-C--:B------:R-:W-:Y:S01]  /*1010*/  LEA.HI.X.SX32 R131, R131, R125.reuse, 0x1, P4 ;  /* 0x0000007d83837211 */ /* 0x080fe200020f0eff */
[C---:B------:R-:W-:Y:S01]  /*1020*/  IMAD R5, R3.reuse, 0x88, RZ ;  /* 0x0000008803057824 */ /* 0x040fe200078e02ff */
[CC--:B------:R-:W-:Y:S01]  /*1030*/  LEA RZ, P4, R3.reuse, R124.reuse, 0x5 ;  /* 0x0000007c03ff7211 */ /* 0x0c0fe200078828ff */
[C---:B------:R-:W-:Y:S01]  /*1040*/  IMAD R95, R4.reuse, 0x2, R93 ;  /* 0x00000002045f7824 */ /* 0x040fe200078e025d */
[-C--:B------:R-:W-:Y:S01]  /*1050*/  LEA.HI.X.SX32 R13, R3, R125.reuse, 0x1, P3 ;  /* 0x0000007d030d7211 */ /* 0x080fe200018f0eff */
[----:B------:R-:W4:Y:S01]  /*1060*/  LDC R14, c[0x0][0x3d8] ;  /* 0x0000f600ff0e7b82 */ /* 0x000f220000000800 */
[----:B------:R-:W-:Y:S01]  /*1070*/  LEA.HI.X.SX32 R133, R133, R125, 0x1, P4 ;  /* 0x0000007d85857211 */ /* 0x000fe200020f0eff */
[C---:B------:R-:W-:Y:S01]  /*1080*/  IMAD R97, R4.reuse, 0x2, R95 ;  /* 0x0000000204617824 */ /* 0x040fe200078e025f */
[CC--:B------:R-:W-:Y:S01]  /*1090*/  LEA RZ, P4, R3.reuse, R124.reuse, 0x6 ;  /* 0x0000007c03ff7211 */ /* 0x0c0fe200078830ff */
[----:B------:R5:W-:Y:S01]  /*10a0*/  STL.64 [R1+0x720], R12 ;  /* 0x0007200c01007387 */ /* 0x000be20000100a00 */
[CC--:B------:R-:W-:Y:S01]  /*10b0*/  LEA RZ, P3, R3.reuse, R124.reuse, 0x3 ;  /* 0x0000007c03ff7211 */ /* 0x0c0fe200078618ff */
[----:B------:R-:W-:Y:S01]  /*10c0*/  IMAD R143, R3, 0x43, RZ ;  /* 0x00000043038f7824 */ /* 0x000fe200078e02ff */
[C---:B------:R-:W-:Y:S01]  /*10d0*/  LEA R99, R4.reuse, R97, 0x1 ;  /* 0x0000006104637211 */ /* 0x040fe200078e08ff */
[----:B------:R-:W0:Y:S01]  /*10e0*/  LDC R16, c[0x0][0x3d8] ;  /* 0x0000f600ff107b82 */ /* 0x000e220000000800 */
[-C--:B------:R-:W-:Y:S01]  /*10f0*/  LEA.HI.X.SX32 R135, R135, R125.reuse, 0x1, P4 ;  /* 0x0000007d87877211 */ /* 0x080fe200020f0eff */
[C---:B------:R-:W-:Y:S01]  /*1100*/  IMAD R37, R3.reuse, 0x22, RZ ;  /* 0x0000002203257824 */ /* 0x040fe200078e02ff */
[-C--:B------:R-:W-:Y:S01]  /*1110*/  LEA RZ, P4, R3, R124.reuse, 0x7 ;  /* 0x0000007c03ff7211 */ /* 0x080fe200078838ff */
[C---:B------:R-:W-:Y:S01]  /*1120*/  IMAD R101, R4.reuse, 0x2, R99 ;  /* 0x0000000204657824 */ /* 0x040fe200078e0263 */
[-C--:B------:R-:W-:Y:S01]  /*1130*/  LEA.HI.X.SX32 R129, R129, R125.reuse, 0x1, P3 ;  /* 0x0000007d81817211 */ /* 0x080fe200018f0eff */
[----:B------:R-:W-:Y:S01]  /*1140*/  IMAD R31, R3, 0x11, RZ ;  /* 0x00000011031f7824 */ /* 0x000fe200078e02ff */
[-C--:B------:R-:W-:Y:S01]  /*1150*/  IADD3 RZ, P3, PT, R5, R124.reuse, RZ ;  /* 0x0000007c05ff7210 */ /* 0x080fe20007f7e0ff */
[C---:B------:R-:W-:Y:S01]  /*1160*/  IMAD R157, R4.reuse, 0x2, R101 ;  /* 0x00000002049d7824 */ /* 0x040fe200078e0265 */
[-C--:B------:R-:W-:Y:S01]  /*1170*/  LEA.HI.X.SX32 R137, R137, R125.reuse, 0x1, P4 ;  /* 0x0000007d89897211 */ /* 0x080fe200020f0eff */
[----:B------:R-:W-:Y:S01]  /*1180*/  IMAD R5, R3, 0x21, RZ ;  /* 0x0000002103057824 */ /* 0x000fe200078e02ff */
[-C--:B------:R-:W-:Y:S01]  /*1190*/  IADD3 R10, P4, PT, R141, R124.reuse, RZ ;  /* 0x0000007c8d0a7210 */ /* 0x080fe20007f9e0ff */
[C---:B------:R-:W-:Y:S01]  /*11a0*/  IMAD R159, R4.reuse, 0x2, R157 ;  /* 0x00000002049f7824 */ /* 0x040fe200078e029d */
[-C--:B------:R-:W-:Y:S01]  /*11b0*/  IADD3 RZ, P2, PT, R11, R124.reuse, RZ ;  /* 0x0000007c0bff7210 */ /* 0x080fe20007f5e0ff */
[----:B-----5:R-:W5:Y:S01]  /*11c0*/  LDC R12, c[0x0][0x3d8] ;  /* 0x0000f600ff0c7b82 */ /* 0x020f620000000800 */
[----:B------:R-:W-:Y:S01]  /*11d0*/  LEA.HI.X.SX32 R11, R5, R125, 0x1, P4 ;  /* 0x0000007d050b7211 */ /* 0x000fe200020f0eff */
[C---:B------:R-:W-:Y:S01]  /*11e0*/  IMAD R145, R3.reuse, 0x44, RZ ;  /* 0x0000004403917824 */ /* 0x040fe200078e02ff */
[C---:B------:R-:W-:Y:S01]  /*11f0*/  LEA R161, R4.reuse, R159, 0x1 ;  /* 0x0000009f04a17211 */ /* 0x040fe200078e08ff */
[----:B------:R-:W-:Y:S01]  /*1200*/  IMAD R7, R3, 0x82, RZ ;  /* 0x0000008203077824 */ /* 0x000fe200078e02ff */
[-C--:B------:R-:W-:Y:S01]  /*1210*/  LEA.HI.X.SX32 R143, R143, R125.reuse, 0x1, P2 ;  /* 0x0000007d8f8f7211 */ /* 0x080fe200010f0eff */
[----:B------:R1:W-:Y:S01]  /*1220*/  STL.64 [R1+0x710], R10 ;  /* 0x0007100a01007387 */ /* 0x0003e20000100a00 */
[-C--:B------:R-:W-:Y:S01]  /*1230*/  IADD3 R176, P2, PT, R37, R124.reuse, RZ ;  /* 0x0000007c25b07210 */ /* 0x080fe20007f5e0ff */
[C---:B------:R-:W-:Y:S01]  /*1240*/  IMAD R163, R4.reuse, 0x2, R161 ;  /* 0x0000000204a37824 */ /* 0x040fe200078e02a1 */
[----:B------:R-:W2:Y:S01]  /*1250*/  LDC R18, c[0x0][0x3d8] ;  /* 0x0000f600ff127b82 */ /* 0x000ea20000000800 */
[----:B------:R-:W-:Y:S01]  /*1260*/  UIMAD.WIDE UR4, UR4, 0x2, URZ ;  /* 0x00000002040478a5 */ /* 0x000fe2000f8e02ff */
[----:B------:R-:W-:Y:S01]  /*1270*/  LEA.HI.X.SX32 R177, R31, R125, 0x1, P2 ;  /* 0x0000007d1fb17211 */ /* 0x000fe200010f0eff */
[----:B------:R-:W-:Y:S01]  /*1280*/  IMAD R165, R4, 0x2, R163 ;  /* 0x0000000204a57824 */ /* 0x000fe200078e02a3 */
[----:B------:R-:W-:Y:S01]  /*1290*/  IADD3 RZ, P6, PT, R7, R124, RZ ;  /* 0x0000007c07ff7210 */ /* 0x000fe20007fde0ff */
[----:B------:R-:W-:-:S02]  /*12a0*/  IMAD R148, R3, 0x46, RZ ;  /* 0x0000004603947824 */ /* 0x000fc400078e02ff */
[----:B------:R-:W-:Y:S01]  /*12b0*/  IMAD R167, R4, 0x2, R165 ;  /* 0x0000000204a77824 */ /* 0x000fe200078e02a5 */
[----:B------:R-:W2:Y:S01]  /*12c0*/  LDC R20, c[0x0][0x3d8] ;  /* 0x0000f600ff147b82 */ /* 0x000ea20000000800 */
[----:B------:R-:W-:Y:S01]  /*12d0*/  IMAD.HI R0, R0, 0x2, RZ ;  /* 0x0000000200007827 */ /* 0x000fe200078e02ff */
[----:B------:R0:W-:Y:S01]  /*12e0*/  STL.64 [R1+0x718], R176 ;  /* 0x000718b001007387 */ /* 0x0001e20000100a00 */
[----:B------:R-:W-:Y:S01]  /*12f0*/  UMOV UR4, URZ ;  /* 0x000000ff00047c82 */ /* 0x000fe20008000000 */
[----:B------:R-:W-:Y:S01]  /*1300*/  LEA R169, R4, R167, 0x1 ;  /* 0x000000a704a97211 */ /* 0x000fe200078e08ff */
[C---:B------:R-:W-:Y:S01]  /*1310*/  IMAD R139, R3.reuse, 0x41, RZ ;  /* 0x00000041038b7824 */ /* 0x040fe200078e02ff */
[----:B------:R-:W-:Y:S01]  /*1320*/  IADD3.X R0, PT, PT, R0, UR5, R215, P0, P1 ;  /* 0x0000000500007c10 */ /* 0x000fe200087e24d7 */
[----:B------:R-:W-:Y:S01]  /*1330*/  IMAD R31, R3, 0x23, RZ ;  /* 0x00000023031f7824 */ /* 0x000fe200078e02ff */
[----:B-1----:R-:W1:Y:S01]  /*1340*/  LDC R10, c[0x0][0x3d8] ;  /* 0x0000f600ff0a7b82 */ /* 0x002e620000000800 */
[----:B------:R-:W-:Y:S01]  /*1350*/  IMAD R171, R4, 0x2, R169 ;  /* 0x0000000204ab7824 */ /* 0x000fe200078e02a9 */
[----:B------:R-:W-:Y:S01]  /*1360*/  LEA.HI.X.SX32 R139, R139, R125, 0x1, P6 ;  /* 0x0000007d8b8b7211 */ /* 0x000fe200030f0eff */
[----:B------:R-:W-:Y:S01]  /*1370*/  IMAD R7, R3, 0x8a, RZ ;  /* 0x0000008a03077824 */ /* 0x000fe200078e02ff */
[C---:B------:R-:W-:Y:S01]  /*1380*/  LOP3.LUT P0, RZ, R41.reuse, 0x7, RZ, 0xc0, !PT ;  /* 0x0000000729ff7812 */ /* 0x040fe2000780c0ff */
[----:B---3--:R-:W-:Y:S01]  /*1390*/  IMAD R173, R2, 0x2, R171 ;  /* 0x0000000202ad7824 */ /* 0x008fe200078e02ab */
[----:B------:R-:W-:Y:S01]  /*13a0*/  LOP3.LUT P1, RZ, R41, 0x3, RZ, 0xc0, !PT ;  /* 0x0000000329ff7812 */ /* 0x000fe2000782c0ff */
[----:B------:R-:W-:Y:S01]  /*13b0*/  IMAD R147, R3, 0x45, RZ ;  /* 0x0000004503937824 */ /* 0x000fe200078e02ff */
[----:B------:R-:W3:Y:S01]  /*13c0*/  LDC R22, c[0x0][0x3d8] ;  /* 0x0000f600ff167b82 */ /* 0x000ee20000000800 */
[----:B------:R-:W-:Y:S01]  /*13d0*/  IMAD R175, R6, 0x2, R173 ;  /* 0x0000000206af7824 */ /* 0x000fe200078e02ad */
[----:B------:R-:W-:Y:S01]  /*13e0*/  IADD3 RZ, P6, PT, R7, R124, RZ ;  /* 0x0000007c07ff7210 */ /* 0x000fe20007fde0ff */
[----:B------:R-:W-:-:S02]  /*13f0*/  IMAD R9, R3, 0x84, RZ ;  /* 0x0000008403097824 */ /* 0x000fc400078e02ff */
[C---:B------:R-:W-:Y:S01]  /*1400*/  IMAD R7, R3.reuse, 0x8e, RZ ;  /* 0x0000008e03077824 */ /* 0x040fe200078e02ff */
[----:B0-----:R-:W-:Y:S01]  /*1410*/  LEA R91, R8, R175, 0x1 ;  /* 0x000000af085b7211 */ /* 0x001fe200078e08ff */
[----:B------:R-:W-:Y:S01]  /*1420*/  IMAD R170, R3, 0x6f, RZ ;  /* 0x0000006f03aa7824 */ /* 0x000fe200078e02ff */
[----:B------:R-:W0:Y:S01]  /*1430*/  LDC R24, c[0x0][0x3d8] ;  /* 0x0000f600ff187b82 */ /* 0x000e220000000800 */
[-C--:B------:R-:W-:Y:S01]  /*1440*/  LEA.HI.X.SX32 R147, R147, R125.reuse, 0x1, P6 ;  /* 0x0000007d93937211 */ /* 0x080fe200030f0eff */
[----:B------:R-:W-:Y:S01]  /*1450*/  IMAD R172, R3, 0xe2, RZ ;  /* 0x000000e203ac7824 */ /* 0x000fe200078e02ff */
[----:B------:R-:W-:Y:S01]  /*1460*/  LEA R176, P6, R93, R214, 0x1 ;  /* 0x000000d65db07211 */ /* 0x000fe200078c08ff */
[----:B------:R-:W-:Y:S01]  /*1470*/  IMAD R174, R3, 0xe6, RZ ;  /* 0x000000e603ae7824 */ /* 0x000fe200078e02ff */
[----:B------:R-:W-:Y:S01]  /*1480*/  IADD3 RZ, P5, PT, R9, R124, RZ ;  /* 0x0000007c09ff7210 */ /* 0x000fe20007fbe0ff */
[----:B------:R-:W-:Y:S01]  /*1490*/  IMAD R9, R3, 0x8c, RZ ;  /* 0x0000008c03097824 */ /* 0x000fe200078e02ff */
[----:B------:R-:W-:Y:S01]  /*14a0*/  LEA.HI.X.SX32 R177, R93, R0, 0x1, P6 ;  /* 0x000000005db17211 */ /* 0x000fe200030f0eff */
[----:B-1----:R-:W-:Y:S01]  /*14b0*/  IMAD R89, R10, 0x2, R91 ;  /* 0x000000020a597824 */ /* 0x002fe200078e025b */
[----:B------:R-:W1:Y:S01]  /*14c0*/  LDC R26, c[0x0][0x3d8] ;  /* 0x0000f600ff1a7b82 */ /* 0x000e620000000800 */
[----:B------:R-:W-:Y:S01]  /*14d0*/  LEA.HI.X.SX32 R141, R141, R125, 0x1, P5 ;  /* 0x0000007d8d8d7211 */ /* 0x000fe200028f0eff */
[----:B------:R-:W-:Y:S01]  /*14e0*/  IMAD R181, R3, 0x1d, RZ ;  /* 0x0000001d03b57824 */ /* 0x000fe200078e02ff */
[-C--:B------:R-:W-:Y:S01]  /*14f0*/  IADD3 RZ, P4, PT, R9, R124.reuse, RZ ;  /* 0x0000007c09ff7210 */ /* 0x080fe20007f9e0ff */
[----:B-----5:R-:W-:Y:S01]  /*1500*/  IMAD R155, R12, 0x2, R89 ;  /* 0x000000020c9b7824 */ /* 0x020fe200078e0259 */
[----:B------:R-:W-:Y:S01]  /*1510*/  IADD3 RZ, P5, PT, R7, R124, RZ ;  /* 0x0000007c07ff7210 */ /* 0x000fe20007fbe0ff */
[----:B------:R-:W-:-:S02]  /*1520*/  IMAD R180, R3, 0xec, RZ ;  /* 0x000000ec03b47824 */ /* 0x000fc400078e02ff */
[----:B----4-:R-:W-:Y:S01]  /*1530*/  IMAD R85, R14, 0x2, R155 ;  /* 0x000000020e557824 */ /* 0x010fe200078e029b */
[----:B------:R-:W4:Y:S01]  /*1540*/  LDC R28, c[0x0][0x3d8] ;  /* 0x0000f600ff1c7b82 */ /* 0x000f220000000800 */
[C---:B------:R-:W-:Y:S02]  /*1550*/  IMAD R182, R3.reuse, 0xee, RZ ;  /* 0x000000ee03b67824 */ /* 0x040fe400078e02ff */
[C---:B------:R-:W-:Y:S01]  /*1560*/  IMAD R184, R3.reuse, 0x75, RZ ;  /* 0x0000007503b87824 */ /* 0x040fe200078e02ff */
[----:B------:R-:W-:Y:S01]  /*1570*/  LEA R87, R16, R85, 0x1 ;  /* 0x0000005510577211 */ /* 0x000fe200078e08ff */
[C---:B------:R-:W-:Y:S02]  /*1580*/  IMAD R185, R3.reuse, 0x3b, RZ ;  /* 0x0000003b03b97824 */ /* 0x040fe400078e02ff */
[----:B------:R-:W-:Y:S01]  /*1590*/  IMAD R186, R3, 0x77, RZ ;  /* 0x0000007703ba7824 */ /* 0x000fe200078e02ff */
[----:B------:R-:W5:Y:S01]  /*15a0*/  LDC R30, c[0x0][0x3d8] ;  /* 0x0000f600ff1e7b82 */ /* 0x000f620000000800 */
[----:B--2---:R-:W-:-:S02]  /*15b0*/  IMAD R153, R18, 0x2, R87 ;  /* 0x0000000212997824 */ /* 0x004fc400078e0257 */
[C---:B------:R-:W-:Y:S02]  /*15c0*/  IMAD R188, R3.reuse, 0xf, RZ ;  /* 0x0000000f03bc7824 */ /* 0x040fe400078e02ff */
[----:B------:R-:W-:Y:S02]  /*15d0*/  IMAD R25, R20, 0x2, R153 ;  /* 0x0000000214197824 */ /* 0x000fe400078e0299 */
[C---:B------:R-:W-:Y:S01]  /*15e0*/  IMAD R20, R3.reuse, 0x90, RZ ;  /* 0x0000009003147824 */ /* 0x040fe200078e02ff */
[----:B------:R-:W2:Y:S01]  /*15f0*/  LDC R32, c[0x0][0x3d8] ;  /* 0x0000f600ff207b82 */ /* 0x000ea20000000800 */
[C---:B------:R-:W-:Y:S01]  /*1600*/  IMAD R183, R3.reuse, 0xf0, RZ ;  /* 0x000000f003b77824 */ /* 0x040fe200078e02ff */
[----:B---3--:R-:W-:Y:S01]  /*1610*/  LEA R81, R22, R25, 0x1 ;  /* 0x0000001916517211 */ /* 0x008fe200078e08ff */
[C---:B------:R-:W-:Y:S02]  /*1620*/  IMAD R187, R3.reuse, 0xf2, RZ ;  /* 0x000000f203bb7824 */ /* 0x040fe400078e02ff */
[----:B------:R-:W-:-:S02]  /*1630*/  IMAD R189, R3, 0xf4, RZ ;  /* 0x000000f403bd7824 */ /* 0x000fc400078e02ff */
[----:B0-----:R-:W-:Y:S01]  /*1640*/  IMAD R83, R24, 0x2, R81 ;  /* 0x0000000218537824 */ /* 0x001fe200078e0251 */
[----:B------:R-:W0:Y:S01]  /*1650*/  LDC R34, c[0x0][0x3d8] ;  /* 0x0000f600ff227b82 */ /* 0x000e220000000800 */
[C---:B------:R-:W-:Y:S02]  /*1660*/  IMAD R192, R3.reuse, 0x79, RZ ;  /* 0x0000007903c07824 */ /* 0x040fe400078e02ff */
[----:B-1----:R-:W-:Y:S02]  /*1670*/  IMAD R75, R26, 0x2, R83 ;  /* 0x000000021a4b7824 */ /* 0x002fe400078e0253 */
[C---:B------:R-:W-:Y:S02]  /*1680*/  IMAD R193, R3.reuse, 0x3d, RZ ;  /* 0x0000003d03c17824 */ /* 0x040fe400078e02ff */
[C---:B------:R-:W-:Y:S01]  /*1690*/  IMAD R190, R3.reuse, 0xf6, RZ ;  /* 0x000000f603be7824 */ /* 0x040fe200078e02ff */
[----:B------:R-:W1:Y:S01]  /*16a0*/  LDC R36, c[0x0][0x3d8] ;  /* 0x0000f600ff247b82 */ /* 0x000e620000000800 */
[----:B----4-:R-:W-:Y:S01]  /*16b0*/  LEA R79, R28, R75, 0x1 ;  /* 0x0000004b1c4f7211 */ /* 0x010fe200078e08ff */
[----:B------:R-:W-:-:S02]  /*16c0*/  IMAD R195, R3, 0x7b, RZ ;  /* 0x0000007b03c37824 */ /* 0x000fc400078e02ff */
[C---:B------:R-:W-:Y:S02]  /*16d0*/  IMAD R191, R3.reuse, 0xf8, RZ ;  /* 0x000000f803bf7824 */ /* 0x040fe400078e02ff */
[----:B-----5:R-:W-:Y:S02]  /*16e0*/  IMAD R151, R30, 0x2, R79 ;  /* 0x000000021e977824 */ /* 0x020fe400078e024f */
[----:B------:R-:W3:Y:S01]  /*16f0*/  LDC R40, c[0x0][0x3d8] ;  /* 0x0000f600ff287b82 */ /* 0x000ee20000000800 */
[C---:B------:R-:W-:Y:S02]  /*1700*/  IMAD R197, R3.reuse, 0x1f, RZ ;  /* 0x0000001f03c57824 */ /* 0x040fe400078e02ff */
[----:B--2---:R-:W-:Y:S02]  /*1710*/  IMAD R73, R32, 0x2, R151 ;  /* 0x0000000220497824 */ /* 0x004fe400078e0297 */
[C---:B------:R-:W-:Y:S02]  /*1720*/  IMAD R194, R3.reuse, 0xfa, RZ ;  /* 0x000000fa03c27824 */ /* 0x040fe400078e02ff */
[C---:B------:R-:W-:Y:S01]  /*1730*/  IMAD R196, R3.reuse, 0xfc, RZ ;  /* 0x000000fc03c47824 */ /* 0x040fe200078e02ff */
[----:B------:R-:W2:Y:S01]  /*1740*/  LDC R42, c[0x0][0x3d8] ;  /* 0x0000f600ff2a7b82 */ /* 0x000ea20000000800 */
[----:B0-----:R-:W-:Y:S01]  /*1750*/  LEA R77, R34, R73, 0x1 ;  /* 0x00000049224d7211 */ /* 0x001fe200078e08ff */
[----:B------:R-:W-:-:S02]  /*1760*/  IMAD R198, R3, 0xfe, RZ ;  /* 0x000000fe03c67824 */ /* 0x000fc400078e02ff */
[C---:B------:R-:W-:Y:S02]  /*1770*/  IMAD R200, R3.reuse, 0x7d, RZ ;  /* 0x0000007d03c87824 */ /* 0x040fe400078e02ff */
[C---:B------:R-:W-:Y:S02]  /*1780*/  IMAD R201, R3.reuse, 0x3f, RZ ;  /* 0x0000003f03c97824 */ /* 0x040fe400078e02ff */
[----:B------:R-:W0:Y:S01]  /*1790*/  LDC R46, c[0x0][0x3d8] ;  /* 0x0000f600ff2e7b82 */ /* 0x000e220000000800 */
[----:B-1----:R-:W-:Y:S02]  /*17a0*/  IMAD R149, R36, 0x2, R77 ;  /* 0x0000000224957824 */ /* 0x002fe400078e024d */
[----:B------:R-:W-:-:S05]  /*17b0*/  IMAD R199, R3, 0x7f, RZ ;  /* 0x0000007f03c77824 */ /* 0x000fca00078e02ff */
[----:B------:R-:W1:Y:S01]  /*17c0*/  LDC R48, c[0x0][0x3d8] ;  /* 0x0000f600ff307b82 */ /* 0x000e620000000800 */
[----:B---3--:R-:W-:-:S07]  /*17d0*/  IMAD R69, R40, 0x2, R149 ;  /* 0x0000000228457824 */ /* 0x008fce00078e0295 */
[----:B------:R-:W3:Y:S01]  /*17e0*/  LDC R98, c[0x0][0x3d8] ;  /* 0x0000f600ff627b82 */ /* 0x000ee20000000800 */
[----:B--2---:R-:W-:-:S07]  /*17f0*/  LEA R121, R42, R69, 0x1 ;  /* 0x000000452a797211 */ /* 0x004fce00078e08ff */
[----:B------:R-:W2:Y:S01]  /*1800*/  LDC R100, c[0x0][0x3d8] ;  /* 0x0000f600ff647b82 */ /* 0x000ea20000000800 */
[----:B0-----:R-:W-:-:S07]  /*1810*/  IMAD R123, R46, 0x2, R121 ;  /* 0x000000022e7b7824 */ /* 0x001fce00078e0279 */
[----:B------:R-:W0:Y:S01]  /*1820*/  LDC R102, c[0x0][0x3d8] ;  /* 0x0000f600ff667b82 */ /* 0x000e220000000800 */
[----:B-1----:R-:W-:-:S07]  /*1830*/  IMAD R71, R48, 0x2, R123 ;  /* 0x0000000230477824 */ /* 0x002fce00078e027b */
[----:B------:R-:W1:Y:S01]  /*1840*/  LDC R104, c[0x0][0x3d8] ;  /* 0x0000f600ff687b82 */ /* 0x000e620000000800 */
[----:B---3--:R-:W-:-:S07]  /*1850*/  LEA R67, R98, R71, 0x1 ;  /* 0x0000004762437211 */ /* 0x008fce00078e08ff */
[----:B------:R-:W3:Y:S01]  /*1860*/  LDC R106, c[0x0][0x3d8] ;  /* 0x0000f600ff6a7b82 */ /* 0x000ee20000000800 */
[----:B--2---:R-:W-:-:S07]  /*1870*/  IMAD R119, R100, 0x2, R67 ;  /* 0x0000000264777824 */ /* 0x004fce00078e0243 */
[----:B------:R-:W2:Y:S01]  /*1880*/  LDC R108, c[0x0][0x3d8] ;  /* 0x0000f600ff6c7b82 */ /* 0x000ea20000000800 */
[----:B0-----:R-:W-:Y:S01]  /*1890*/  IMAD R61, R102, 0x2, R119 ;  /* 0x00000002663d7824 */ /* 0x001fe200078e0277 */
[CC--:B------:R-:W-:Y:S02]  /*18a0*/  IADD3 R102, P2, PT, R145.reuse, R124.reuse, RZ ;  /* 0x0000007c91667210 */ /* 0x0c0fe40007f5e0ff */
[-C--:B------:R-:W-:Y:S02]  /*18b0*/  LEA.HI.X.SX32 R145, R145, R125.reuse, 0x1, P3 ;  /* 0x0000007d91917211 */ /* 0x080fe400018f0eff */
[----:B------:R-:W-:Y:S02]  /*18c0*/  LEA.HI.X.SX32 R103, R37, R125, 0x1, P2 ;  /* 0x0000007d25677211 */ /* 0x000fe400010f0eff */
[----:B------:R-:W0:Y:S01]  /*18d0*/  LDC R110, c[0x0][0x3d8] ;  /* 0x0000f600ff6e7b82 */ /* 0x000e220000000800 */
[----:B-1----:R-:W-:Y:S02]  /*18e0*/  LEA R63, R104, R61, 0x1 ;  /* 0x0000003d683f7211 */ /* 0x002fe400078e08ff */
[----:B------:R-:W-:Y:S01]  /*18f0*/  IADD3 R104, P2, PT, R148, R124, RZ ;  /* 0x0000007c94687210 */ /* 0x000fe20007f5e0ff */
[----:B------:R1:W-:Y:S03]  /*1900*/  STL.64 [R1+0x708], R102 ;  /* 0x0007086601007387 */ /* 0x0003e60000100a00 */
[----:B------:R-:W-:Y:S01]  /*1910*/  LEA.HI.X.SX32 R105, R31, R125, 0x1, P2 ;  /* 0x0000007d1f697211 */ /* 0x000fe200010f0eff */
[----:B------:R-:W4:Y:S01]  /*1920*/  LDC R112, c[0x0][0x3d8] ;  /* 0x0000f600ff707b82 */ /* 0x000f220000000800 */
[----:B---3--:R-:W-:-:S03]  /*1930*/  IMAD R117, R106, 0x2, R63 ;  /* 0x000000026a757824 */ /* 0x008fc600078e023f */
[----:B------:R3:W-:Y:S04]  /*1940*/  STL.64 [R1+0x700], R104 ;  /* 0x0007006801007387 */ /* 0x0007e80000100a00 */
[----:B------:R-:W5:Y:S01]  /*1950*/  LDC R114, c[0x0][0x3d8] ;  /* 0x0000f600ff727b82 */ /* 0x000f620000000800 */
[----:B--2---:R-:W-:Y:S01]  /*1960*/  IMAD R59, R108, 0x2, R117 ;  /* 0x000000026c3b7824 */ /* 0x004fe200078e0275 */
[----:B-1----:R-:W-:-:S04]  /*1970*/  LEA R102, P3, R43, R214, 0x1 ;  /* 0x000000d62b667211 */ /* 0x002fc800078608ff */
[----:B------:R-:W-:Y:S02]  /*1980*/  LEA.HI.X.SX32 R103, R43, R0, 0x1, P3 ;  /* 0x000000002b677211 */ /* 0x000fe400018f0eff */
[----:B------:R-:W1:Y:S01]  /*1990*/  LDC R116, c[0x0][0x3d8] ;  /* 0x0000f600ff747b82 */ /* 0x000e620000000800 */
[----:B0-----:R-:W-:Y:S02]  /*19a0*/  LEA R55, R110, R59, 0x1 ;  /* 0x0000003b6e377211 */ /* 0x001fe400078e08ff */
[----:B------:R0:W-:Y:S01]  /*19b0*/  STL.64 [R1+0x6f8], R102 ;  /* 0x0006f86601007387 */ /* 0x0001e20000100a00 */
[----:B---3--:R-:W-:-:S03]  /*19c0*/  LEA R104, P2, R95, R214, 0x1 ;  /* 0x000000d65f687211 */ /* 0x008fc600078408ff */
[----:B------:R2:W-:Y:S01]  /*19d0*/  STL.64 [R1+0x6f0], R176 ;  /* 0x0006f0b001007387 */ /* 0x0005e20000100a00 */
[----:B------:R-:W3:Y:S01]  /*19e0*/  LDC R118, c[0x0][0x3d8] ;  /* 0x0000f600ff767b82 */ /* 0x000ee20000000800 */
[----:B----4-:R-:W-:Y:S01]  /*19f0*/  IMAD R115, R112, 0x2, R55 ;  /* 0x0000000270737824 */ /* 0x010fe200078e0237 */
[----:B------:R-:W-:Y:S02]  /*1a00*/  LEA.HI.X.SX32 R105, R95, R0, 0x1, P2 ;  /* 0x000000005f697211 */ /* 0x000fe400010f0eff */
[----:B0-----:R-:W-:-:S04]  /*1a10*/  LEA R102, P3, R97, R214, 0x1 ;  /* 0x000000d661667211 */ /* 0x001fc800078608ff */
[----:B------:R-:W0:Y:S01]  /*1a20*/  LDC R120, c[0x0][0x3d8] ;  /* 0x0000f600ff787b82 */ /* 0x000e220000000800 */
[----:B-----5:R-:W-:Y:S01]  /*1a30*/  IMAD R57, R114, 0x2, R115 ;  /* 0x0000000272397824 */ /* 0x020fe200078e0273 */
[----:B------:R-:W-:Y:S02]  /*1a40*/  LEA.HI.X.SX32 R103, R97, R0, 0x1, P3 ;  /* 0x0000000061677211 */ /* 0x000fe400018f0eff */
[-C--:B------:R-:W-:Y:S02]  /*1a50*/  LEA R178, P3, R101, R214.reuse, 0x1 ;  /* 0x000000d665b27211 */ /* 0x080fe400078608ff */
[----:B--2---:R-:W-:Y:S02]  /*1a60*/  LEA R176, P6, R157, R214, 0x1 ;  /* 0x000000d69db07211 */ /* 0x004fe400078c08ff */
[----:B------:R-:W2:Y:S01]  /*1a70*/  LDC R122, c[0x0][0x3d8] ;  /* 0x0000f600ff7a7b82 */ /* 0x000ea20000000800 */
[----:B-1----:R-:W-:Y:S01]  /*1a80*/  LEA R51, R116, R57, 0x1 ;  /* 0x0000003974337211 */ /* 0x002fe200078e08ff */
[----:B------:R1:W-:Y:S01]  /*1a90*/  STL.64 [R1+0x6e0], R102 ;  /* 0x0006e06601007387 */ /* 0x0003e20000100a00 */
[----:B------:R-:W-:-:S02]  /*1aa0*/  LEA.HI.X.SX32 R179, R101, R0, 0x1, P3 ;  /* 0x0000000065b37211 */ /* 0x000fc400018f0eff */
[----:B------:R-:W-:Y:S01]  /*1ab0*/  LEA.HI.X.SX32 R177, R157, R0, 0x1, P6 ;  /* 0x000000009db17211 */ /* 0x000fe200030f0eff */
[----:B------:R-:W-:Y:S02]  /*1ac0*/  STL.64 [R1+0x6e8], R104 ;  /* 0x0006e86801007387 */ /* 0x000fe40000100a00 */
[----:B------:R-:W4:Y:S01]  /*1ad0*/  LDC R142, c[0x0][0x3d8] ;  /* 0x0000f600ff8e7b82 */ /* 0x000f220000000800 */
[----:B---3--:R-:W-:Y:S01]  /*1ae0*/  IMAD R113, R118, 0x2, R51 ;  /* 0x0000000276717824 */ /* 0x008fe200078e0233 */
[----:B-1----:R-:W-:-:S06]  /*1af0*/  LEA R102, P2, R99, R214, 0x1 ;  /* 0x000000d663667211 */ /* 0x002fcc00078408ff */
[----:B------:R-:W1:Y:S01]  /*1b00*/  LDC R144, c[0x0][0x3d8] ;  /* 0x0000f600ff907b82 */ /* 0x000e620000000800 */
[----:B0-----:R-:W-:Y:S01]  /*1b10*/  IMAD R49, R120, 0x2, R113 ;  /* 0x0000000278317824 */ /* 0x001fe200078e0271 */
[----:B------:R-:W-:Y:S02]  /*1b20*/  LEA.HI.X.SX32 R103, R99, R0, 0x1, P2 ;  /* 0x0000000063677211 */ /* 0x000fe400010f0eff */
[----:B------:R-:W-:-:S03]  /*1b30*/  LEA R100, P2, R159, R214, 0x1 ;  /* 0x000000d69f647211 */ /* 0x000fc600078408ff */
[----:B------:R-:W-:Y:S01]  /*1b40*/  STL.64 [R1+0x6d8], R102 ;  /* 0x0006d86601007387 */ /* 0x000fe20000100a00 */
[----:B------:R-:W0:Y:S01]  /*1b50*/  LDC R146, c[0x0][0x3d8] ;  /* 0x0000f600ff927b82 */ /* 0x000e220000000800 */
[----:B--2---:R-:W-:Y:S02]  /*1b60*/  LEA R109, R122, R49, 0x1 ;  /* 0x000000317a6d7211 */ /* 0x004fe400078e08ff */
[----:B------:R2:W-:Y:S01]  /*1b70*/  STL.64 [R1+0x6d0], R178 ;  /* 0x0006d0b201007387 */ /* 0x0005e20000100a00 */
[----:B------:R-:W-:-:S03]  /*1b80*/  LEA.HI.X.SX32 R101, R159, R0, 0x1, P2 ;  /* 0x000000009f657211 */ /* 0x000fc600010f0eff */
[----:B------:R3:W-:Y:S01]  /*1b90*/  STL.64 [R1+0x6c8], R176 ;  /* 0x0006c8b001007387 */ /* 0x0007e20000100a00 */
[----:B------:R-:W5:Y:S01]  /*1ba0*/  LDC R150, c[0x0][0x3d8] ;  /* 0x0000f600ff967b82 */ /* 0x000f620000000800 */
[----:B----4-:R-:W-:Y:S02]  /*1bb0*/  IMAD R111, R142, 0x2, R109 ;  /* 0x000000028e6f7824 */ /* 0x010fe400078e026d */
[----:B------:R-:W-:Y:S01]  /*1bc0*/  STL.64 [R1+0x6c0], R100 ;  /* 0x0006c06401007387 */ /* 0x000fe20000100a00 */
[----:B--2---:R-:W-:-:S04]  /*1bd0*/  LEA R178, P3, R161, R214, 0x1 ;  /* 0x000000d6a1b27211 */ /* 0x004fc800078608ff */
[----:B------:R-:W2:Y:S01]  /*1be0*/  LDC R152, c[0x0][0x3d8] ;  /* 0x0000f600ff987b82 */ /* 0x000ea20000000800 */
[----:B-1----:R-:W-:Y:S01]  /*1bf0*/  IMAD R107, R144, 0x2, R111 ;  /* 0x00000002906b7824 */ /* 0x002fe200078e026f */
[----:B---3--:R-:W-:Y:S02]  /*1c00*/  LEA R176, P6, R163, R214, 0x1 ;  /* 0x000000d6a3b07211 */ /* 0x008fe400078c08ff */
[-C--:B------:R-:W-:Y:S02]  /*1c10*/  LEA.HI.X.SX32 R179, R161, R0.reuse, 0x1, P3 ;  /* 0x00000000a1b37211 */ /* 0x080fe400018f0eff */
[----:B------:R-:W-:Y:S02]  /*1c20*/  LEA.HI.X.SX32 R177, R163, R0, 0x1, P6 ;  /* 0x00000000a3b17211 */ /* 0x000fe400030f0eff */
[----:B------:R-:W1:Y:S01]  /*1c30*/  LDC R154, c[0x0][0x3d8] ;  /* 0x0000f600ff9a7b82 */ /* 0x000e620000000800 */
[----:B0-----:R-:W-:Y:S01]  /*1c40*/  LEA R43, R146, R107, 0x1 ;  /* 0x0000006b922b7211 */ /* 0x001fe200078e08ff */
[----:B------:R0:W-:Y:S01]  /*1c50*/  STL.64 [R1+0x6b8], R178 ;  /* 0x0006b8b201007387 */ /* 0x0001e20000100a00 */
[----:B------:R-:W-:-:S03]  /*1c60*/  IMAD R163, R3, 0x6b, RZ ;  /* 0x0000006b03a37824 */ /* 0x000fc600078e02ff */
[----:B------:R3:W-:Y:S02]  /*1c70*/  STL.64 [R1+0x6b0], R176 ;  /* 0x0006b0b001007387 */ /* 0x0007e40000100a00 */
[----:B------:R-:W4:Y:S01]  /*1c80*/  LDC R156, c[0x0][0x3d8] ;  /* 0x0000f600ff9c7b82 */ /* 0x000f220000000800 */
[----:B-----5:R-:W-:Y:S01]  /*1c90*/  IMAD R105, R150, 0x2, R43 ;  /* 0x0000000296697824 */ /* 0x020fe200078e022b */
[----:B0-----:R-:W-:-:S06]  /*1ca0*/  LEA R178, P2, R165, R214, 0x1 ;  /* 0x000000d6a5b27211 */ /* 0x001fcc00078408ff */
[----:B------:R-:W0:Y:S01]  /*1cb0*/  LDC R158, c[0x0][0x3d8] ;  /* 0x0000f600ff9e7b82 */ /* 0x000e220000000800 */
[----:B--2---:R-:W-:Y:S01]  /*1cc0*/  IMAD R103, R152, 0x2, R105 ;  /* 0x0000000298677824 */ /* 0x004fe200078e0269 */
[----:B---3--:R-:W-:Y:S02]  /*1cd0*/  LEA R176, P3, R167, R214, 0x1 ;  /* 0x000000d6a7b07211 */ /* 0x008fe400078608ff */
[-C--:B------:R-:W-:Y:S01]  /*1ce0*/  LEA.HI.X.SX32 R179, R165, R0.reuse, 0x1, P2 ;  /* 0x00000000a5b37211 */ /* 0x080fe200010f0eff */
[----:B------:R-:W-:Y:S01]  /*1cf0*/  IMAD R165, R3, 0x1b, RZ ;  /* 0x0000001b03a57824 */ /* 0x000fe200078e02ff */
[----:B------:R-:W-:Y:S01]  /*1d00*/  LEA.HI.X.SX32 R177, R167, R0, 0x1, P3 ;  /* 0x00000000a7b17211 */ /* 0x000fe200018f0eff */
[----:B------:R-:W-:Y:S01]  /*1d10*/  IMAD R167, R3, 0xe0, RZ ;  /* 0x000000e003a77824 */ /* 0x000fe200078e02ff */
[----:B------:R-:W2:Y:S01]  /*1d20*/  LDC R160, c[0x0][0x3d8] ;  /* 0x0000f600ffa07b82 */ /* 0x000ea20000000800 */
[----:B-1----:R-:W-:Y:S01]  /*1d30*/  LEA R99, R154, R103, 0x1 ;  /* 0x000000679a637211 */ /* 0x002fe200078e08ff */
[----:B------:R-:W-:Y:S04]  /*1d40*/  STL.64 [R1+0x6a8], R178 ;  /* 0x0006a8b201007387 */ /* 0x000fe80000100a00 */
[----:B------:R1:W-:Y:S01]  /*1d50*/  STL.64 [R1+0x6a0], R176 ;  /* 0x0006a0b001007387 */ /* 0x0003e20000100a00 */
[----:B----4-:R-:W-:Y:S01]  /*1d60*/  IMAD R101, R156, 0x2, R99 ;  /* 0x000000029c657824 */ /* 0x010fe200078e0263 */
[C---:B------:R-:W-:Y:S01]  /*1d70*/  LEA R156, P6, R169.reuse, R214, 0x1 ;  /* 0x000000d6a99c7211 */ /* 0x040fe200078c08ff */
[----:B------:R-:W3:Y:S03]  /*1d80*/  LDC R162, c[0x0][0x3d8] ;  /* 0x0000f600ffa27b82 */ /* 0x000ee60000000800 */
[----:B------:R-:W-:Y:S01]  /*1d90*/  LEA.HI.X.SX32 R157, R169, R0, 0x1, P6 ;  /* 0x00000000a99d7211 */ /* 0x000fe200030f0eff */
[----:B------:R-:W-:-:S02]  /*1da0*/  IMAD R169, R3, 0x37, RZ ;  /* 0x0000003703a97824 */ /* 0x000fc400078e02ff */
[----:B0-----:R-:W-:Y:S01]  /*1db0*/  IMAD R37, R158, 0x2, R101 ;  /* 0x000000029e257824 */ /* 0x001fe200078e0265 */
[----:B------:R-:W-:Y:S01]  /*1dc0*/  LEA R158, P3, R173, R214, 0x1 ;  /* 0x000000d6ad9e7211 */ /* 0x000fe200078608ff */
[----:B------:R-:W0:Y:S01]  /*1dd0*/  LDC R164, c[0x0][0x3d8] ;  /* 0x0000f600ffa47b82 */ /* 0x000e220000000800 */
[----:B------:R4:W-:Y:S01]  /*1de0*/  STL.64 [R1+0x698], R156 ;  /* 0x0006989c01007387 */ /* 0x0009e20000100a00 */
[----:B-1----:R-:W-:Y:S01]  /*1df0*/  IMAD R176, R3, 0x71, RZ ;  /* 0x0000007103b07824 */ /* 0x002fe200078e02ff */
[----:B------:R-:W-:Y:S01]  /*1e00*/  LEA.HI.X.SX32 R159, R173, R0, 0x1, P3 ;  /* 0x00000000ad9f7211 */ /* 0x000fe200018f0eff */
[C---:B------:R-:W-:Y:S01]  /*1e10*/  IMAD R173, R3.reuse, 0xe4, RZ ;  /* 0x000000e403ad7824 */ /* 0x040fe200078e02ff */
[----:B--2---:R-:W-:Y:S01]  /*1e20*/  LEA R95, R160, R37, 0x1 ;  /* 0x00000025a05f7211 */ /* 0x004fe200078e08ff */
[----:B------:R-:W-:Y:S01]  /*1e30*/  IMAD R177, R3, 0x39, RZ ;  /* 0x0000003903b17824 */ /* 0x000fe200078e02ff */
[----:B------:R-:W-:Y:S01]  /*1e40*/  LEA R160, P2, R171, R214, 0x1 ;  /* 0x000000d6aba07211 */ /* 0x000fe200078408ff */
[----:B------:R-:W1:Y:S01]  /*1e50*/  LDC R166, c[0x0][0x3d8] ;  /* 0x0000f600ffa67b82 */ /* 0x000e620000000800 */
[----:B------:R-:W-:-:S02]  /*1e60*/  IMAD R179, R3, 0x73, RZ ;  /* 0x0000007303b37824 */ /* 0x000fc400078e02ff */
[----:B------:R-:W-:Y:S01]  /*1e70*/  LEA.HI.X.SX32 R161, R171, R0, 0x1, P2 ;  /* 0x00000000aba17211 */ /* 0x000fe200010f0eff */
[----:B------:R-:W-:Y:S01]  /*1e80*/  IMAD R171, R3, 0x7, RZ ;  /* 0x0000000703ab7824 */ /* 0x000fe200078e02ff */
[----:B----4-:R-:W-:Y:S01]  /*1e90*/  LEA R156, P6, R175, R214, 0x1 ;  /* 0x000000d6af9c7211 */ /* 0x010fe200078c08ff */
[----:B------:R-:W-:Y:S02]  /*1ea0*/  IMAD R178, R3, 0xea, RZ ;  /* 0x000000ea03b27824 */ /* 0x000fe400078e02ff */
[----:B------:R2:W-:Y:S01]  /*1eb0*/  STL.64 [R1+0x690], R160 ;  /* 0x000690a001007387 */ /* 0x0005e20000100a00 */
[----:B------:R-:W-:Y:S01]  /*1ec0*/  LEA.HI.X.SX32 R157, R175, R0, 0x1, P6 ;  /* 0x00000000af9d7211 */ /* 0x000fe200030f0eff */
[----:B------:R-:W4:Y:S01]  /*1ed0*/  LDC R168, c[0x0][0x3d8] ;  /* 0x0000f600ffa87b82 */ /* 0x000f220000000800 */
[----:B---3--:R-:W-:Y:S01]  /*1ee0*/  IMAD R97, R162, 0x2, R95 ;  /* 0x00000002a2617824 */ /* 0x008fe200078e025f */
[----:B------:R3:W-:Y:S01]  /*1ef0*/  STL.64 [R1+0x688], R158 ;  /* 0x0006889e01007387 */ /* 0x0007e20000100a00 */
[----:B------:R-:W-:-:S02]  /*1f00*/  IMAD R162, R3, 0xda, RZ ;  /* 0x000000da03a27824 */ /* 0x000fc400078e02ff */
[----:B0-----:R-:W-:Y:S01]  /*1f10*/  IMAD R93, R164, 0x2, R97 ;  /* 0x00000002a45d7824 */ /* 0x001fe200078e0261 */
[----:B------:R0:W-:Y:S01]  /*1f20*/  STL.64 [R1+0x680], R156 ;  /* 0x0006809c01007387 */ /* 0x0001e20000100a00 */
[C---:B------:R-:W-:Y:S01]  /*1f30*/  IMAD R164, R3.reuse, 0xdc, RZ ;  /* 0x000000dc03a47824 */ /* 0x040fe200078e02ff */
[----:B------:R-:W5:Y:S01]  /*1f40*/  LDC R96, c[0x0][0x3d8] ;  /* 0x0000f600ff607b82 */ /* 0x000f620000000800 */
[----:B------:R-:W-:Y:S01]  /*1f50*/  IMAD R175, R3, 0xe8, RZ ;  /* 0x000000e803af7824 */ /* 0x000fe200078e02ff */
[-C--:B--2---:R-:W-:Y:S02]  /*1f60*/  LEA R160, P2, R91, R214.reuse, 0x1 ;  /* 0x000000d65ba07211 */ /* 0x084fe400078408ff */
[----:B---3--:R-:W-:Y:S02]  /*1f70*/  LEA R158, P3, R89, R214, 0x1 ;  /* 0x000000d6599e7211 */ /* 0x008fe400078608ff */
[----:B------:R-:W-:Y:S02]  /*1f80*/  LEA.HI.X.SX32 R161, R91, R0, 0x1, P2 ;  /* 0x000000005ba17211 */ /* 0x000fe400010f0eff */
[----:B------:R-:W2:Y:S01]  /*1f90*/  LDC R94, c[0x0][0x3d8] ;  /* 0x0000f600ff5e7b82 */ /* 0x000ea20000000800 */
[----:B0-----:R-:W-:-:S02]  /*1fa0*/  LEA R156, P6, R155, R214, 0x1 ;  /* 0x000000d69b9c7211 */ /* 0x001fc400078c08ff */
[-C--:B------:R-:W-:Y:S01]  /*1fb0*/  LEA.HI.X.SX32 R159, R89, R0.reuse, 0x1, P3 ;  /* 0x00000000599f7211 */ /* 0x080fe200018f0eff */
[----:B------:R0:W-:Y:S01]  /*1fc0*/  STL.64 [R1+0x320], R160 ;  /* 0x000320a001007387 */ /* 0x0001e20000100a00 */
[----:B------:R-:W-:Y:S02]  /*1fd0*/  LEA.HI.X.SX32 R157, R155, R0, 0x1, P6 ;  /* 0x000000009b9d7211 */ /* 0x000fe400030f0eff */
[----:B-1----:R-:W-:Y:S01]  /*1fe0*/  LEA R31, R166, R93, 0x1 ;  /* 0x0000005da61f7211 */ /* 0x002fe200078e08ff */
[----:B------:R1:W-:Y:S01]  /*1ff0*/  STL.64 [R1+0x318], R158 ;  /* 0x0003189e01007387 */ /* 0x0003e20000100a00 */
[----:B------:R-:W3:Y:S01]  /*2000*/  LDC R92, c[0x0][0x3d8] ;  /* 0x0000f600ff5c7b82 */ /* 0x000ee20000000800 */
[----:B------:R-:W-:Y:S02]  /*2010*/  IMAD R166, R3, 0xde, RZ ;  /* 0x000000de03a67824 */ /* 0x000fe400078e02ff */
[----:B------:R1:W-:Y:S01]  /*2020*/  STL.64 [R1+0x310], R156 ;  /* 0x0003109c01007387 */ /* 0x0003e20000100a00 */
[----:B----4-:R-:W-:-:S02]  /*2030*/  IMAD R91, R168, 0x2, R31 ;  /* 0x00000002a85b7824 */ /* 0x010fc400078e021f */
[----:B------:R-:W-:Y:S01]  /*2040*/  IMAD R168, R3, 0x6d, RZ ;  /* 0x0000006d03a87824 */ /* 0x000fe200078e02ff */
[-C--:B0-----:R-:W-:Y:S01]  /*2050*/  LEA R160, P2, R85, R214.reuse, 0x1 ;  /* 0x000000d655a07211 */ /* 0x081fe200078408ff */
[----:B------:R-:W0:Y:S01]  /*2060*/  LDC R90, c[0x0][0x3d8] ;  /* 0x0000f600ff5a7b82 */ /* 0x000e220000000800 */
[----:B-----5:R-:W-:Y:S01]  /*2070*/  IMAD R89, R96, 0x2, R91 ;  /* 0x0000000260597824 */ /* 0x020fe200078e025b */
[----:B-1----:R-:W-:Y:S02]  /*2080*/  LEA R158, P3, R87, R214, 0x1 ;  /* 0x000000d6579e7211 */ /* 0x002fe400078608ff */
[----:B------:R-:W-:Y:S02]  /*2090*/  LEA.HI.X.SX32 R161, R85, R0, 0x1, P2 ;  /* 0x0000000055a17211 */ /* 0x000fe400010f0eff */
[----:B------:R-:W-:Y:S02]  /*20a0*/  LEA R156, P6, R153, R214, 0x1 ;  /* 0x000000d6999c7211 */ /* 0x000fe400078c08ff */
[----:B------:R-:W1:Y:S01]  /*20b0*/  LDC R88, c[0x0][0x3d8] ;  /* 0x0000f600ff587b82 */ /* 0x000e620000000800 */
[-C--:B------:R-:W-:Y:S01]  /*20c0*/  LEA.HI.X.SX32 R159, R87, R0.reuse, 0x1, P3 ;  /* 0x00000000579f7211 */ /* 0x080fe200018f0eff */
[----:B------:R4:W-:Y:S01]  /*20d0*/  STL.64 [R1+0x308], R160 ;  /* 0x000308a001007387 */ /* 0x0009e20000100a00 */
[----:B------:R-:W-:-:S02]  /*20e0*/  LEA.HI.X.SX32 R157, R153, R0, 0x1, P6 ;  /* 0x00000000999d7211 */ /* 0x000fc400030f0eff */
[C---:B------:R-:W-:Y:S01]  /*20f0*/  LEA R154, P6, R83.reuse, R214, 0x1 ;  /* 0x000000d6539a7211 */ /* 0x040fe200078c08ff */
[----:B------:R5:W-:Y:S01]  /*2100*/  STL.64 [R1+0x300], R158 ;  /* 0x0003009e01007387 */ /* 0x000be20000100a00 */
[----:B--2---:R-:W-:Y:S01]  /*2110*/  LEA R85, R94, R89, 0x1 ;  /* 0x000000595e557211 */ /* 0x004fe200078e08ff */
[----:B------:R-:W2:Y:S01]  /*2120*/  LDC R86, c[0x0][0x3d8] ;  /* 0x0000f600ff567b82 */ /* 0x000ea20000000800 */
[----:B------:R-:W-:Y:S01]  /*2130*/  LEA.HI.X.SX32 R155, R83, R0, 0x1, P6 ;  /* 0x00000000539b7211 */ /* 0x000fe200030f0eff */
[----:B------:R0:W-:Y:S01]  /*2140*/  STL.64 [R1+0x2f8], R156 ;  /* 0x0002f89c01007387 */ /* 0x0001e20000100a00 */
[----:B------:R-:W-:Y:S01]  /*2150*/  LEA R152, P6, R151, R214, 0x1 ;  /* 0x000000d697987211 */ /* 0x000fe200078c08ff */
[----:B---3--:R-:W-:Y:S02]  /*2160*/  IMAD R87, R92, 0x2, R85 ;  /* 0x000000025c577824 */ /* 0x008fe400078e0255 */
[----:B----4-:R-:W-:Y:S01]  /*2170*/  IMAD R160, R3, 0x69, RZ ;  /* 0x0000006903a07824 */ /* 0x010fe200078e02ff */
[----:B------:R-:W-:Y:S01]  /*2180*/  LEA.HI.X.SX32 R153, R151, R0, 0x1, P6 ;  /* 0x0000000097997211 */ /* 0x000fe200030f0eff */
[----:B------:R-:W3:Y:S01]  /*2190*/  LDC R84, c[0x0][0x3d8] ;  /* 0x0000f600ff547b82 */ /* 0x000ee20000000800 */
[----:B------:R-:W-:Y:S01]  /*21a0*/  IMAD R161, R3, 0x35, RZ ;  /* 0x0000003503a17824 */ /* 0x000fe200078e02ff */
[----:B-----5:R-:W-:-:S02]  /*21b0*/  LEA R158, P2, R25, R214, 0x1 ;  /* 0x000000d6199e7211 */ /* 0x020fc400078408ff */
[----:B0-----:R-:W-:Y:S02]  /*21c0*/  LEA R156, P3, R81, R214, 0x1 ;  /* 0x000000d6519c7211 */ /* 0x001fe400078608ff */
[-C--:B------:R-:W-:Y:S02]  /*21d0*/  LEA.HI.X.SX32 R159, R25, R0.reuse, 0x1, P2 ;  /* 0x00000000199f7211 */ /* 0x080fe400010f0eff */
[----:B------:R-:W0:Y:S01]  /*21e0*/  LDC R82, c[0x0][0x3d8] ;  /* 0x0000f600ff527b82 */ /* 0x000e220000000800 */
[----:B------:R-:W-:Y:S01]  /*21f0*/  LEA.HI.X.SX32 R157, R81, R0, 0x1, P3 ;  /* 0x00000000519d7211 */ /* 0x000fe200018f0eff */
[----:B------:R-:W-:Y:S01]  /*2200*/  IMAD R25, R90, 0x2, R87 ;  /* 0x000000025a197824 */ /* 0x000fe200078e0257 */
[----:B------:R4:W-:Y:S04]  /*2210*/  STL.64 [R1+0x2f0], R158 ;  /* 0x0002f09e01007387 */ /* 0x0009e80000100a00 */
[----:B-1----:R-:W-:Y:S01]  /*2220*/  LEA R81, R88, R25, 0x1 ;  /* 0x0000001958517211 */ /* 0x002fe200078e08ff */
[----:B------:R1:W-:Y:S01]  /*2230*/  STL.64 [R1+0x2e8], R156 ;  /* 0x0002e89c01007387 */ /* 0x0003e20000100a00 */
[----:B------:R-:W5:Y:S03]  /*2240*/  LDC R80, c[0x0][0x3d8] ;  /* 0x0000f600ff507b82 */ /* 0x000f660000000800 */
[----:B------:R3:W-:Y:S01]  /*2250*/  STL.64 [R1+0x2e0], R154 ;  /* 0x0002e09a01007387 */ /* 0x0007e20000100a00 */
[----:B--2---:R-:W-:-:S02]  /*2260*/  IMAD R83, R86, 0x2, R81 ;  /* 0x0000000256537824 */ /* 0x004fc400078e0251 */
[C---:B----4-:R-:W-:Y:S02]  /*2270*/  IMAD R158, R3.reuse, 0xd6, RZ ;  /* 0x000000d6039e7824 */ /* 0x050fe400078e02ff */
[----:B------:R-:W2:Y:S01]  /*2280*/  LDC R78, c[0x0][0x3d8] ;  /* 0x0000f600ff4e7b82 */ /* 0x000ea20000000800 */
[----:B------:R-:W-:Y:S01]  /*2290*/  IMAD R159, R3, 0xd8, RZ ;  /* 0x000000d8039f7824 */ /* 0x000fe200078e02ff */
[-C--:B-1----:R-:W-:Y:S02]  /*22a0*/  LEA R156, P2, R75, R214.reuse, 0x1 ;  /* 0x000000d64b9c7211 */ /* 0x082fe400078408ff */
[----:B---3--:R-:W-:-:S04]  /*22b0*/  LEA R154, P3, R79, R214, 0x1 ;  /* 0x000000d64f9a7211 */ /* 0x008fc800078608ff */
[----:B------:R-:W1:Y:S01]  /*22c0*/  LDC R76, c[0x0][0x3d8] ;  /* 0x0000f600ff4c7b82 */ /* 0x000e620000000800 */
[-C--:B------:R-:W-:Y:S02]  /*22d0*/  LEA.HI.X.SX32 R157, R75, R0.reuse, 0x1, P2 ;  /* 0x000000004b9d7211 */ /* 0x080fe400010f0eff */
[----:B------:R-:W-:Y:S01]  /*22e0*/  LEA.HI.X.SX32 R155, R79, R0, 0x1, P3 ;  /* 0x000000004f9b7211 */ /* 0x000fe200018f0eff */
[----:B------:R-:W-:Y:S02]  /*22f0*/  IMAD R79, R84, 0x2, R83 ;  /* 0x00000002544f7824 */ /* 0x000fe400078e0253 */
[----:B------:R3:W-:Y:S02]  /*2300*/  STL.64 [R1+0x2d8], R156 ;  /* 0x0002d89c01007387 */ /* 0x0007e40000100a00 */
[----:B------:R-:W4:Y:S01]  /*2310*/  LDC R74, c[0x0][0x3d8] ;  /* 0x0000f600ff4a7b82 */ /* 0x000f220000000800 */
[----:B0-----:R-:W-:Y:S01]  /*2320*/  LEA R75, R82, R79, 0x1 ;  /* 0x0000004f524b7211 */ /* 0x001fe200078e08ff */
[----:B------:R0:W-:Y:S01]  /*2330*/  STL.64 [R1+0x2d0], R154 ;  /* 0x0002d09a01007387 */ /* 0x0001e20000100a00 */
[----:B------:R-:W-:-:S03]  /*2340*/  IMAD R82, R3, 0xac, RZ ;  /* 0x000000ac03527824 */ /* 0x000fc600078e02ff */
[----:B------:R5:W-:Y:S02]  /*2350*/  STL.64 [R1+0x2c8], R152 ;  /* 0x0002c89801007387 */ /* 0x000be40000100a00 */
[----:B------:R-:W1:Y:S01]  /*2360*/  LDC R72, c[0x0][0x3d8] ;  /* 0x0000f600ff487b82 */ /* 0x000e620000000800 */
[-C--:B---3--:R-:W-:Y:S02]  /*2370*/  LEA R156, P2, R73, R214.reuse, 0x1 ;  /* 0x000000d6499c7211 */ /* 0x088fe400078408ff */
[----:B0-----:R-:W-:Y:S02]  /*2380*/  LEA R154, P3, R77, R214, 0x1 ;  /* 0x000000d64d9a7211 */ /* 0x001fe400078608ff */
[----:B------:R-:W-:-:S03]  /*2390*/  LEA.HI.X.SX32 R157, R73, R0, 0x1, P2 ;  /* 0x00000000499d7211 */ /* 0x000fc600010f0eff */
[----:B------:R-:W0:Y:S01]  /*23a0*/  LDC R70, c[0x0][0x3d8] ;  /* 0x0000f600ff467b82 */ /* 0x000e220000000800 */
[----:B-----5:R-:W-:Y:S02]  /*23b0*/  LEA R152, P6, R149, R214, 0x1 ;  /* 0x000000d695987211 */ /* 0x020fe400078c08ff */
[-C--:B------:R-:W-:Y:S01]  /*23c0*/  LEA.HI.X.SX32 R155, R77, R0.reuse, 0x1, P3 ;  /* 0x000000004d9b7211 */ /* 0x080fe200018f0eff */
[----:B------:R3:W-:Y:S01]  /*23d0*/  STL.64 [R1+0x2c0], R156 ;  /* 0x0002c09c01007387 */ /* 0x0007e20000100a00 */
[----:B------:R-:W-:Y:S01]  /*23e0*/  LEA.HI.X.SX32 R153, R149, R0, 0x1, P6 ;  /* 0x0000000095997211 */ /* 0x000fe200030f0eff */
[----:B------:R-:W-:Y:S01]  /*23f0*/  IMAD R77, R80, 0x2, R75 ;  /* 0x00000002504d7824 */ /* 0x000fe200078e024b */
[C---:B------:R-:W-:Y:S01]  /*2400*/  LEA R150, P6, R123.reuse, R214, 0x1 ;  /* 0x000000d67b967211 */ /* 0x040fe200078c08ff */
[----:B------:R5:W-:Y:S01]  /*2410*/  STL.64 [R1+0x2b8], R154 ;  /* 0x0002b89a01007387 */ /* 0x000be20000100a00 */
[----:B------:R-:W0:Y:S01]  /*2420*/  LDC R68, c[0x0][0x3d8] ;  /* 0x0000f600ff447b82 */ /* 0x000e220000000800 */
[----:B--2---:R-:W-:Y:S01]  /*2430*/  IMAD R73, R78, 0x2, R77 ;  /* 0x000000024e497824 */ /* 0x004fe200078e024d */
[----:B------:R-:W-:Y:S01]  /*2440*/  LEA.HI.X.SX32 R151, R123, R0, 0x1, P6 ;  /* 0x000000007b977211 */ /* 0x000fe200030f0eff */
[----:B------:R2:W-:Y:S01]  /*2450*/  STL.64 [R1+0x2b0], R152 ;  /* 0x0002b09801007387 */ /* 0x0005e20000100a00 */
[----:B------:R-:W-:-:S02]  /*2460*/  LEA R120, P6, R119, R214, 0x1 ;  /* 0x000000d677787211 */ /* 0x000fc400078c08ff */
[----:B------:R-:W-:Y:S01]  /*2470*/  LEA.HI.X.SX32 R149, R148, R125, 0x1, P4 ;  /* 0x0000007d94957211 */ /* 0x000fe200020f0eff */
[C---:B---3--:R-:W-:Y:S01]  /*2480*/  IMAD R156, R3.reuse, 0xd, RZ ;  /* 0x0000000d039c7824 */ /* 0x048fe200078e02ff */
[----:B------:R-:W3:Y:S01]  /*2490*/  LDC R66, c[0x0][0x3d8] ;  /* 0x0000f600ff427b82 */ /* 0x000ee20000000800 */
[----:B------:R-:W-:Y:S01]  /*24a0*/  IMAD R157, R3, 0xd4, RZ ;  /* 0x000000d4039d7824 */ /* 0x000fe200078e02ff */
[-C--:B-----5:R-:W-:Y:S02]  /*24b0*/  LEA R154, P2, R69, R214.reuse, 0x1 ;  /* 0x000000d6459a7211 */ /* 0x0a0fe400078408ff */
[----:B--2---:R-:W-:-:S04]  /*24c0*/  LEA R152, P3, R121, R214, 0x1 ;  /* 0x000000d679987211 */ /* 0x004fc800078608ff */
[----:B------:R-:W2:Y:S01]  /*24d0*/  LDC R64, c[0x0][0x3d8] ;  /* 0x0000f600ff407b82 */ /* 0x000ea20000000800 */
[-C--:B------:R-:W-:Y:S02]  /*24e0*/  LEA.HI.X.SX32 R155, R69, R0.reuse, 0x1, P2 ;  /* 0x00000000459b7211 */ /* 0x080fe400010f0eff */
[-C--:B------:R-:W-:Y:S02]  /*24f0*/  LEA.HI.X.SX32 R153, R121, R0.reuse, 0x1, P3 ;  /* 0x0000000079997211 */ /* 0x080fe400018f0eff */
[----:B------:R-:W-:Y:S01]  /*2500*/  LEA.HI.X.SX32 R121, R119, R0, 0x1, P6 ;  /* 0x0000000077797211 */ /* 0x000fe200030f0eff */
[----:B------:R5:W-:Y:S01]  /*2510*/  STL.64 [R1+0x2a8], R154 ;  /* 0x0002a89a01007387 */ /* 0x000be20000100a00 */
[----:B-1----:R-:W-:Y:S01]  /*2520*/  LEA R69, R76, R73, 0x1 ;  /* 0x000000494c457211 */ /* 0x002fe200078e08ff */
[----:B------:R-:W1:Y:S02]  /*2530*/  LDC R62, c[0x0][0x3d8] ;  /* 0x0000f600ff3e7b82 */ /* 0x000e640000000800 */
[----:B------:R4:W-:Y:S04]  /*2540*/  STL.64 [R1+0x2a0], R152 ;  /* 0x0002a09801007387 */ /* 0x0009e80000100a00 */
[----:B------:R0:W-:Y:S02]  /*2550*/  STL.64 [R1+0x298], R150 ;  /* 0x0002989601007387 */ /* 0x0001e40000100a00 */
[----:B------:R-:W1:Y:S01]  /*2560*/  LDC R60, c[0x0][0x3d8] ;  /* 0x0000f600ff3c7b82 */ /* 0x000e620000000800 */
[----:B-----5:R-:W-:Y:S01]  /*2570*/  IMAD R154, R3, 0x49, RZ ;  /* 0x00000049039a7824 */ /* 0x020fe200078e02ff */
[----:B----4-:R-:W-:-:S06]  /*2580*/  LEA R152, P2, R71, R214, 0x1 ;  /* 0x000000d647987211 */ /* 0x010fcc00078408ff */
[----:B------:R-:W4:Y:S01]  /*2590*/  LDC R58, c[0x0][0x3d8] ;  /* 0x0000f600ff3a7b82 */ /* 0x000f220000000800 */
[----:B0-----:R-:W-:Y:S02]  /*25a0*/  LEA R150, P3, R67, R214, 0x1 ;  /* 0x000000d643967211 */ /* 0x001fe400078608ff */
[-C--:B------:R-:W-:Y:S01]  /*25b0*/  LEA.HI.X.SX32 R153, R71, R0.reuse, 0x1, P2 ;  /* 0x0000000047997211 */ /* 0x080fe200010f0eff */
[----:B------:R-:W-:Y:S01]  /*25c0*/  IMAD R71, R74, 0x2, R69 ;  /* 0x000000024a477824 */ /* 0x000fe200078e0245 */
[----:B------:R-:W-:Y:S02]  /*25d0*/  LEA.HI.X.SX32 R151, R67, R0, 0x1, P3 ;  /* 0x0000000043977211 */ /* 0x000fe400018f0eff */
[C---:B------:R-:W-:Y:S01]  /*25e0*/  LEA R122, P3, R63.reuse, R214, 0x1 ;  /* 0x000000d63f7a7211 */ /* 0x040fe200078608ff */
[----:B------:R0:W-:Y:S01]  /*25f0*/  STL.64 [R1+0x290], R152 ;  /* 0x0002909801007387 */ /* 0x0001e20000100a00 */
[----:B------:R-:W-:Y:S01]  /*2600*/  IMAD R67, R72, 0x2, R71 ;  /* 0x0000000248437824 */ /* 0x000fe200078e0247 */
[----:B------:R-:W5:Y:S01]  /*2610*/  LDC R50, c[0x0][0x3d8] ;  /* 0x0000f600ff327b82 */ /* 0x000f620000000800 */
[----:B------:R-:W-:Y:S01]  /*2620*/  LEA.HI.X.SX32 R123, R63, R0, 0x1, P3 ;  /* 0x000000003f7b7211 */ /* 0x000fe200018f0eff */
[----:B------:R2:W-:Y:S04]  /*2630*/  STL.64 [R1+0x288], R150 ;  /* 0x0002889601007387 */ /* 0x0005e80000100a00 */
[----:B------:R3:W-:Y:S02]  /*2640*/  STL.64 [R1+0x280], R120 ;  /* 0x0002807801007387 */ /* 0x0007e40000100a00 */
[----:B------:R-:W1:Y:S01]  /*2650*/  LDC R45, c[0x0][0x3d8] ;  /* 0x0000f600ff2d7b82 */ /* 0x000e620000000800 */
[----:B0-----:R-:W-:Y:S01]  /*2660*/  IMAD R152, R3, 0x48, RZ ;  /* 0x0000004803987824 */ /* 0x001fe200078e02ff */
[----:B--2---:R-:W-:-:S06]  /*2670*/  LEA R150, P2, R61, R214, 0x1 ;  /* 0x000000d63d967211 */ /* 0x004fcc00078408ff */
[----:B------:R-:W0:Y:S01]  /*2680*/  LDC R56, c[0x0][0x3d8] ;  /* 0x0000f600ff387b82 */ /* 0x000e220000000800 */
[----:B---3--:R-:W-:Y:S02]  /*2690*/  LEA R120, P6, R117, R214, 0x1 ;  /* 0x000000d675787211 */ /* 0x008fe400078c08ff */
[-C--:B------:R-:W-:Y:S02]  /*26a0*/  LEA.HI.X.SX32 R151, R61, R0.reuse, 0x1, P2 ;  /* 0x000000003d977211 */ /* 0x080fe400010f0eff */
[----:B------:R-:W-:Y:S02]  /*26b0*/  LEA.HI.X.SX32 R121, R117, R0, 0x1, P6 ;  /* 0x0000000075797211 */ /* 0x000fe400030f0eff */
[C---:B------:R-:W-:Y:S01]  /*26c0*/  LEA R118, P6, R115.reuse, R214, 0x1 ;  /* 0x000000d673767211 */ /* 0x040fe200078c08ff */
[----:B------:R2:W-:Y:S01]  /*26d0*/  STL.64 [R1+0x278], R150 ;  /* 0x0002789601007387 */ /* 0x0005e20000100a00 */
[----:B------:R-:W-:Y:S01]  /*26e0*/  LEA R61, R70, R67, 0x1 ;  /* 0x00000043463d7211 */ /* 0x000fe200078e08ff */
[----:B------:R-:W3:Y:S01]  /*26f0*/  LDC R44, c[0x0][0x3d8] ;  /* 0x0000f600ff2c7b82 */ /* 0x000ee20000000800 */
[----:B------:R-:W-:Y:S01]  /*2700*/  LEA.HI.X.SX32 R119, R115, R0, 0x1, P6 ;  /* 0x0000000073777211 */ /* 0x000fe200030f0eff */
[----:B------:R4:W-:Y:S01]  /*2710*/  STL.64 [R1+0x270], R122 ;  /* 0x0002707a01007387 */ /* 0x0009e20000100a00 */
[----:B------:R-:W-:Y:S01]  /*2720*/  LEA R116, P6, R113, R214, 0x1 ;  /* 0x000000d671747211 */ /* 0x000fe200078c08ff */
[----:B------:R-:W-:-:S02]  /*2730*/  IMAD R63, R68, 0x2, R61 ;  /* 0x00000002443f7824 */ /* 0x000fc400078e023d */
[----:B------:R5:W-:Y:S01]  /*2740*/  STL.64 [R1+0x268], R120 ;  /* 0x0002687801007387 */ /* 0x000be20000100a00 */
[----:B------:R-:W-:Y:S01]  /*2750*/  LEA.HI.X.SX32 R117, R113, R0, 0x1, P6 ;  /* 0x0000000071757211 */ /* 0x000fe200030f0eff */
[----:B------:R-:W0:Y:S01]  /*2760*/  LDC R39, c[0x0][0x3d8] ;  /* 0x0000f600ff277b82 */ /* 0x000e220000000800 */
[----:B------:R-:W-:Y:S01]  /*2770*/  LEA R114, P6, R111, R214, 0x1 ;  /* 0x000000d66f727211 */ /* 0x000fe200078c08ff */
[C---:B--2---:R-:W-:Y:S02]  /*2780*/  IMAD R150, R3.reuse, 0x47, RZ ;  /* 0x0000004703967824 */ /* 0x044fe400078e02ff */
[----:B------:R-:W-:Y:S01]  /*2790*/  IMAD R70, R3, 0x4f, RZ ;  /* 0x0000004f03467824 */ /* 0x000fe200078e02ff */
[----:B------:R-:W-:Y:S02]  /*27a0*/  LEA.HI.X.SX32 R115, R111, R0, 0x1, P6 ;  /* 0x000000006f737211 */ /* 0x000fe400030f0eff */
[-C--:B----4-:R-:W-:Y:S01]  /*27b0*/  LEA R122, P2, R59, R214.reuse, 0x1 ;  /* 0x000000d63b7a7211 */ /* 0x090fe200078408ff */
[----:B------:R-:W2:Y:S01]  /*27c0*/  LDC R54, c[0x0][0x3d8] ;  /* 0x0000f600ff367b82 */ /* 0x000ea20000000800 */
[----:B------:R-:W-:-:S02]  /*27d0*/  LEA R108, P6, R105, R214, 0x1 ;  /* 0x000000d6696c7211 */ /* 0x000fc400078c08ff */
[----:B-----5:R-:W-:Y:S02]  /*27e0*/  LEA R120, P3, R55, R214, 0x1 ;  /* 0x000000d637787211 */ /* 0x020fe400078608ff */
[-C--:B------:R-:W-:Y:S01]  /*27f0*/  LEA.HI.X.SX32 R123, R59, R0.reuse, 0x1, P2 ;  /* 0x000000003b7b7211 */ /* 0x080fe200010f0eff */
[----:B------:R-:W-:Y:S01]  /*2800*/  IMAD R59, R66, 0x2, R63 ;  /* 0x00000002423b7824 */ /* 0x000fe200078e023f */
[----:B------:R-:W-:Y:S01]  /*2810*/  LEA.HI.X.SX32 R121, R55, R0, 0x1, P3 ;  /* 0x0000000037797211 */ /* 0x000fe200018f0eff */
[----:B------:R-:W4:Y:S01]  /*2820*/  LDC R38, c[0x0][0x3d8] ;  /* 0x0000f600ff267b82 */ /* 0x000f220000000800 */
[----:B------:R-:W-:Y:S01]  /*2830*/  LEA.HI.X.SX32 R151, R150, R125, 0x1, P5 ;  /* 0x0000007d96977211 */ /* 0x000fe200028f0eff */
[----:B------:R5:W-:Y:S01]  /*2840*/  STL.64 [R1+0x260], R122 ;  /* 0x0002607a01007387 */ /* 0x000be20000100a00 */
[----:B------:R-:W-:-:S03]  /*2850*/  LEA R55, R64, R59, 0x1 ;  /* 0x0000003b40377211 */ /* 0x000fc600078e08ff */
[----:B------:R1:W-:Y:S02]  /*2860*/  STL.64 [R1+0x258], R120 ;  /* 0x0002587801007387 */ /* 0x0003e40000100a00 */
[----:B------:R-:W0:Y:S02]  /*2870*/  LDC R33, c[0x0][0x3d8] ;  /* 0x0000f600ff217b82 */ /* 0x000e240000000800 */
[----:B------:R1:W-:Y:S01]  /*2880*/  STL.64 [R1+0x250], R118 ;  /* 0x0002507601007387 */ /* 0x0003e20000100a00 */
[----:B-----5:R-:W-:-:S05]  /*2890*/  IMAD R122, R3, 0x67, RZ ;  /* 0x00000067037a7824 */ /* 0x020fca00078e02ff */
[----:B------:R-:W5:Y:S01]  /*28a0*/  LDC R52, c[0x0][0x3d8] ;  /* 0x0000f600ff347b82 */ /* 0x000f620000000800 */
[----:B------:R-:W-:Y:S01]  /*28b0*/  IMAD R123, R3, 0xd2, RZ ;  /* 0x000000d2037b7824 */ /* 0x000fe200078e02ff */
[-C--:B-1----:R-:W-:Y:S02]  /*28c0*/  LEA R120, P2, R57, R214.reuse, 0x1 ;  /* 0x000000d639787211 */ /* 0x082fe400078408ff */
[----:B------:R-:W-:Y:S02]  /*28d0*/  LEA R118, P3, R51, R214, 0x1 ;  /* 0x000000d633767211 */ /* 0x000fe400078608ff */
[-C--:B------:R-:W-:Y:S01]  /*28e0*/  LEA.HI.X.SX32 R121, R57, R0.reuse, 0x1, P2 ;  /* 0x0000000039797211 */ /* 0x080fe200010f0eff */
[----:B------:R-:W-:Y:S01]  /*28f0*/  IMAD R57, R62, 0x2, R55 ;  /* 0x000000023e397824 */ /* 0x000fe200078e0237 */
[----:B------:R-:W-:Y:S01]  /*2900*/  LEA.HI.X.SX32 R119, R51, R0, 0x1, P3 ;  /* 0x0000000033777211 */ /* 0x000fe200018f0eff */
[----:B------:R-:W1:Y:S01]  /*2910*/  LDC R32, c[0x0][0x3d8] ;  /* 0x0000f600ff207b82 */ /* 0x000e620000000800 */
[----:B------:R-:W-:Y:S01]  /*2920*/  IMAD R62, R3, 0x7c, RZ ;  /* 0x0000007c033e7824 */ /* 0x000fe200078e02ff */
[----:B------:R2:W-:Y:S01]  /*2930*/  STL.64 [R1+0x248], R120 ;  /* 0x0002487801007387 */ /* 0x0005e20000100a00 */
[----:B------:R-:W-:-:S03]  /*2940*/  IMAD R51, R60, 0x2, R57 ;  /* 0x000000023c337824 */ /* 0x000fc600078e0239 */
[----:B------:R3:W-:Y:S02]  /*2950*/  STL.64 [R1+0x240], R118 ;  /* 0x0002407601007387 */ /* 0x0007e40000100a00 */
[----:B------:R-:W1:Y:S02]  /*2960*/  LDC R27, c[0x0][0x3d8] ;  /* 0x0000f600ff1b7b82 */ /* 0x000e640000000800 */
[----:B------:R3:W-:Y:S01]  /*2970*/  STL.64 [R1+0x238], R116 ;  /* 0x0002387401007387 */ /* 0x0007e20000100a00 */
[----:B--2---:R-:W-:-:S05]  /*2980*/  MOV R121, 0xff800000 ;  /* 0xff80000000797802 */ /* 0x004fca0000000f00 */
[----:B------:R-:W2:Y:S01]  /*2990*/  LDC R4, c[0x0][0x3d8] ;  /* 0x0000f600ff047b82 */ /* 0x000ea20000000800 */
[----:B------:R-:W-:Y:S02]  /*29a0*/  MOV R120, 0xff800000 ;  /* 0xff80000000787802 */ /* 0x000fe40000000f00 */
[-C--:B---3--:R-:W-:Y:S02]  /*29b0*/  LEA R118, P2, R49, R214.reuse, 0x1 ;  /* 0x000000d631767211 */ /* 0x088fe400078408ff */
[----:B------:R-:W-:Y:S02]  /*29c0*/  LEA R116, P3, R109, R214, 0x1 ;  /* 0x000000d66d747211 */ /* 0x000fe400078608ff */
[-C--:B------:R-:W-:Y:S01]  /*29d0*/  LEA.HI.X.SX32 R119, R49, R0.reuse, 0x1, P2 ;  /* 0x0000000031777211 */ /* 0x080fe200010f0eff */
[----:B------:R-:W3:Y:S01]  /*29e0*/  LDC R26, c[0x0][0x3d8] ;  /* 0x0000f600ff1a7b82 */ /* 0x000ee20000000800 */
[----:B------:R-:W-:Y:S02]  /*29f0*/  LEA R49, R58, R51, 0x1 ;  /* 0x000000333a317211 */ /* 0x000fe400078e08ff */
[----:B------:R-:W-:Y:S01]  /*2a00*/  LEA.HI.X.SX32 R117, R109, R0, 0x1, P3 ;  /* 0x000000006d757211 */ /* 0x000fe200018f0eff */
[----:B------:R4:W-:Y:S01]  /*2a10*/  STL.64 [R1+0x230], R118 ;  /* 0x0002307601007387 */ /* 0x0009e20000100a00 */
[----:B------:R-:W-:Y:S01]  /*2a20*/  LEA R112, P3, R43, R214, 0x1 ;  /* 0x000000d62b707211 */ /* 0x000fe200078608ff */
[----:B------:R-:W-:Y:S01]  /*2a30*/  IMAD R50, R50, 0x2, R49 ;  /* 0x0000000232327824 */ /* 0x000fe200078e0231 */
[-C--:B------:R-:W-:Y:S01]  /*2a40*/  LEA.HI.X.SX32 R109, R105, R0.reuse, 0x1, P6 ;  /* 0x00000000696d7211 */ /* 0x080fe200030f0eff */
[----:B------:R5:W-:Y:S01]  /*2a50*/  STL.64 [R1+0x220], R114 ;  /* 0x0002207201007387 */ /* 0x000be20000100a00 */
[----:B------:R-:W-:Y:S01]  /*2a60*/  LEA.HI.X.SX32 R113, R43, R0, 0x1, P3 ;  /* 0x000000002b717211 */ /* 0x000fe200018f0eff */
[----:B------:R-:W-:Y:S01]  /*2a70*/  IMAD R45, R45, 0x2, R50 ;  /* 0x000000022d2d7824 */ /* 0x000fe200078e0232 */
[----:B------:R-:W-:Y:S01]  /*2a80*/  LEA R106, P6, R101, R214, 0x1 ;  /* 0x000000d6656a7211 */ /* 0x000fe200078c08ff */
[----:B------:R1:W-:Y:S01]  /*2a90*/  STL.64 [R1+0x228], R116 ;  /* 0x0002287401007387 */ /* 0x0003e20000100a00 */
[----:B------:R-:W2:Y:S02]  /*2aa0*/  LDC R5, c[0x0][0x3d8] ;  /* 0x0000f600ff057b82 */ /* 0x000ea40000000800 */
[----:B0-----:R-:W-:Y:S01]  /*2ab0*/  LEA R43, R56, R45, 0x1 ;  /* 0x0000002d382b7211 */ /* 0x001fe200078e08ff */
[----:B----4-:R-:W-:-:S02]  /*2ac0*/  IMAD R118, R3, 0x65, RZ ;  /* 0x0000006503767824 */ /* 0x010fc400078e02ff */
[----:B------:R-:W-:Y:S01]  /*2ad0*/  IMAD R119, R3, 0x33, RZ ;  /* 0x0000003303777824 */ /* 0x000fe200078e02ff */
[C---:B-----5:R-:W-:Y:S01]  /*2ae0*/  LEA R114, P2, R107.reuse, R214, 0x1 ;  /* 0x000000d66b727211 */ /* 0x060fe200078408ff */
[----:B------:R-:W-:Y:S01]  /*2af0*/  IMAD R44, R44, 0x2, R43 ;  /* 0x000000022c2c7824 */ /* 0x000fe200078e022b */
[----:B------:R-:W0:Y:S02]  /*2b00*/  LDC R2, c[0x0][0x3d8] ;  /* 0x0000f600ff027b82 */ /* 0x000e240000000800 */
[----:B------:R-:W-:Y:S01]  /*2b10*/  LEA.HI.X.SX32 R115, R107, R0, 0x1, P2 ;  /* 0x000000006b737211 */ /* 0x000fe200010f0eff */
[----:B------:R-:W-:Y:S01]  /*2b20*/  IMAD R39, R39, 0x2, R44 ;  /* 0x0000000227277824 */ /* 0x000fe200078e022c */
[----:B------:R-:W-:Y:S01]  /*2b30*/  LEA R110, P2, R103, R214, 0x1 ;  /* 0x000000d6676e7211 */ /* 0x000fe200078408ff */
[----:B-1----:R-:W-:Y:S01]  /*2b40*/  IMAD R116, R3, 0xce, RZ ;  /* 0x000000ce03747824 */ /* 0x002fe200078e02ff */
[-C--:B------:R-:W-:Y:S01]  /*2b50*/  LEA.HI.X.SX32 R107, R101, R0.reuse, 0x1, P6 ;  /* 0x00000000656b7211 */ /* 0x080fe200030f0eff */
[----:B------:R1:W-:Y:S01]  /*2b60*/  STL.64 [R1+0x218], R114 ;  /* 0x0002187201007387 */ /* 0x0003e20000100a00 */
[----:B------:R-:W-:Y:S01]  /*2b70*/  LEA.HI.X.SX32 R111, R103, R0, 0x1, P2 ;  /* 0x00000000676f7211 */ /* 0x000fe200010f0eff */
[----:B------:R-:W4:Y:S01]  /*2b80*/  LDC R21, c[0x0][0x3d8] ;  /* 0x0000f600ff157b82 */ /* 0x000f220000000800 */
[-C--:B------:R-:W-:Y:S01]  /*2b90*/  LEA R104, P2, R37, R214.reuse, 0x1 ;  /* 0x000000d625687211 */ /* 0x080fe200078408ff */
[----:B------:R5:W-:Y:S01]  /*2ba0*/  STL.64 [R1+0x210], R112 ;  /* 0x0002107001007387 */ /* 0x000be20000100a00 */
[----:B------:R-:W-:Y:S01]  /*2bb0*/  LEA R98, P6, R97, R214, 0x1 ;  /* 0x000000d661627211 */ /* 0x000fe200078c08ff */
[----:B------:R-:W-:Y:S01]  /*2bc0*/  IMAD R117, R3, 0xd0, RZ ;  /* 0x000000d003757824 */ /* 0x000fe200078e02ff */
[----:B------:R-:W-:Y:S01]  /*2bd0*/  LEA.HI.X.SX32 R105, R37, R0, 0x1, P2 ;  /* 0x0000000025697211 */ /* 0x000fe200010f0eff */
[----:B------:R3:W-:Y:S01]  /*2be0*/  STL.64 [R1+0x208], R108 ;  /* 0x0002086c01007387 */ /* 0x0007e20000100a00 */
[----:B------:R-:W-:Y:S01]  /*2bf0*/  LEA R37, R54, R39, 0x1 ;  /* 0x0000002736257211 */ /* 0x000fe200078e08ff */
[----:B------:R-:W0:Y:S01]  /*2c00*/  LDC R14, c[0x0][0x3d8] ;  /* 0x0000f600ff0e7b82 */ /* 0x000e220000000800 */
[----:B------:R-:W-:Y:S01]  /*2c10*/  LEA R100, P2, R93, R214, 0x1 ;  /* 0x000000d65d647211 */ /* 0x000fe200078408ff */
[----:B------:R3:W-:Y:S01]  /*2c20*/  STL.64 [R1+0x200], R110 ;  /* 0x0002006e01007387 */ /* 0x0007e20000100a00 */
[----:B-1----:R-:W-:-:S02]  /*2c30*/  IMAD R115, R3, 0x19, RZ ;  /* 0x0000001903737824 */ /* 0x002fc400078e02ff */
[----:B------:R-:W-:Y:S01]  /*2c40*/  LEA.HI.X.SX32 R101, R93, R0, 0x1, P2 ;  /* 0x000000005d657211 */ /* 0x000fe200010f0eff */
[----:B------:R-:W-:Y:S01]  /*2c50*/  IMAD R38, R38, 0x2, R37 ;  /* 0x0000000226267824 */ /* 0x000fe200078e0225 */
[-C--:B------:R-:W-:Y:S01]  /*2c60*/  LEA R96, P2, R89, R214.reuse, 0x1 ;  /* 0x000000d659607211 */ /* 0x080fe200078408ff */
[----:B------:R-:W1:Y:S01]  /*2c70*/  LDC R65, c[0x0][0x3d8] ;  /* 0x0000f600ff417b82 */ /* 0x000e620000000800 */
[----:B-----5:R-:W-:Y:S01]  /*2c80*/  IMAD R113, R3, 0x63, RZ ;  /* 0x0000006303717824 */ /* 0x020fe200078e02ff */
[----:B---3--:R-:W-:Y:S01]  /*2c90*/  LEA R108, P3, R99, R214, 0x1 ;  /* 0x000000d6636c7211 */ /* 0x008fe200078608ff */
[----:B------:R-:W-:Y:S02]  /*2ca0*/  IMAD R33, R33, 0x2, R38 ;  /* 0x0000000221217824 */ /* 0x000fe400078e0226 */
[----:B------:R-:W-:Y:S01]  /*2cb0*/  IMAD R112, R3, 0xca, RZ ;  /* 0x000000ca03707824 */ /* 0x000fe200078e02ff */
[----:B------:R-:W-:Y:S01]  /*2cc0*/  LEA.HI.X.SX32 R109, R99, R0, 0x1, P3 ;  /* 0x00000000636d7211 */ /* 0x000fe200018f0eff */
[----:B------:R-:W-:Y:S01]  /*2cd0*/  IMAD R110, R3, 0x61, RZ ;  /* 0x00000061036e7824 */ /* 0x000fe200078e02ff */
[----:B------:R-:W-:Y:S01]  /*2ce0*/  LEA R102, P3, R95, R214, 0x1 ;  /* 0x000000d65f667211 */ /* 0x000fe200078608ff */
[----:B------:R-:W3:Y:S01]  /*2cf0*/  LDC R19, c[0x0][0x3d8] ;  /* 0x0000f600ff137b82 */ /* 0x000ee20000000800 */
[-C--:B------:R-:W-:Y:S01]  /*2d00*/  LEA.HI.X.SX32 R99, R97, R0.reuse, 0x1, P6 ;  /* 0x0000000061637211 */ /* 0x080fe200030f0eff */
[----:B------:R-:W-:Y:S01]  /*2d10*/  STL.64 [R1+0x1f8], R108 ;  /* 0x0001f86c01007387 */ /* 0x000fe20000100a00 */
[----:B------:R-:W-:Y:S01]  /*2d20*/  LEA.HI.X.SX32 R103, R95, R0, 0x1, P3 ;  /* 0x000000005f677211 */ /* 0x000fe200018f0eff */
[----:B------:R-:W-:Y:S01]  /*2d30*/  IMAD R111, R3, 0x31, RZ ;  /* 0x00000031036f7824 */ /* 0x000fe200078e02ff */
[----:B------:R-:W-:Y:S01]  /*2d40*/  LEA R94, P6, R91, R214, 0x1 ;  /* 0x000000d65b5e7211 */ /* 0x000fe200078c08ff */
[----:B------:R5:W-:Y:S01]  /*2d50*/  STL.64 [R1+0x1f0], R106 ;  /* 0x0001f06a01007387 */ /* 0x000be20000100a00 */
[-C--:B------:R-:W-:Y:S01]  /*2d60*/  LEA.HI.X.SX32 R97, R89, R0.reuse, 0x1, P2 ;  /* 0x0000000059617211 */ /* 0x080fe200010f0eff */
[----:B------:R-:W0:Y:S01]  /*2d70*/  LDC R12, c[0x0][0x3d8] ;  /* 0x0000f600ff0c7b82 */ /* 0x000e220000000800 */
[----:B------:R-:W-:Y:S01]  /*2d80*/  LEA.HI.X.SX32 R95, R91, R0, 0x1, P6 ;  /* 0x000000005b5f7211 */ /* 0x000fe200030f0eff */
[----:B------:R2:W-:Y:S01]  /*2d90*/  STL.64 [R1+0x1e8], R104 ;  /* 0x0001e86801007387 */ /* 0x0005e20000100a00 */
[-C--:B------:R-:W-:Y:S01]  /*2da0*/  LEA R92, P6, R87, R214.reuse, 0x1 ;  /* 0x000000d6575c7211 */ /* 0x080fe200078c08ff */
[----:B------:R-:W-:Y:S01]  /*2db0*/  IMAD R114, R3, 0xcc, RZ ;  /* 0x000000cc03727824 */ /* 0x000fe200078e02ff */
[----:B------:R-:W-:Y:S01]  /*2dc0*/  LEA R90, P2, R25, R214, 0x1 ;  /* 0x000000d6195a7211 */ /* 0x000fe200078408ff */
[----:B------:R4:W-:Y:S01]  /*2dd0*/  STL.64 [R1+0x1e0], R102 ;  /* 0x0001e06601007387 */ /* 0x0009e20000100a00 */
[----:B------:R-:W-:Y:S01]  /*2de0*/  LEA.HI.X.SX32 R93, R87, R0, 0x1, P6 ;  /* 0x00000000575d7211 */ /* 0x000fe200030f0eff */
[----:B------:R-:W0:Y:S01]  /*2df0*/  LDC R13, c[0x0][0x3d8] ;  /* 0x0000f600ff0d7b82 */ /* 0x000e220000000800 */
[----:B------:R-:W-:Y:S01]  /*2e00*/  LEA R84, P6, R83, R214, 0x1 ;  /* 0x000000d653547211 */ /* 0x000fe200078c08ff */
[----:B------:R4:W-:Y:S01]  /*2e10*/  STL.64 [R1+0x1d8], R98 ;  /* 0x0001d86201007387 */ /* 0x0009e20000100a00 */
[----:B------:R-:W-:Y:S01]  /*2e20*/  LEA.HI.X.SX32 R91, R25, R0, 0x1, P2 ;  /* 0x00000000195b7211 */ /* 0x000fe200010f0eff */
[----:B-----5:R-:W-:Y:S01]  /*2e30*/  IMAD R106, R3, 0xc2, RZ ;  /* 0x000000c2036a7824 */ /* 0x020fe200078e02ff */
[----:B------:R-:W-:Y:S01]  /*2e40*/  LEA R86, P2, R79, R214, 0x1 ;  /* 0x000000d64f567211 */ /* 0x000fe200078408ff */
[----:B------:R5:W-:Y:S01]  /*2e50*/  STL.64 [R1+0x1d0], R100 ;  /* 0x0001d06401007387 */ /* 0x000be20000100a00 */
[----:B--2---:R-:W-:Y:S01]  /*2e60*/  IMAD R104, R3, 0x5f, RZ ;  /* 0x0000005f03687824 */ /* 0x004fe200078e02ff */
[----:B------:R-:W2:Y:S01]  /*2e70*/  LDC R18, c[0x0][0x3d8] ;  /* 0x0000f600ff127b82 */ /* 0x000ea20000000800 */
[----:B------:R-:W-:Y:S01]  /*2e80*/  LEA.HI.X.SX32 R87, R79, R0, 0x1, P2 ;  /* 0x000000004f577211 */ /* 0x000fe200010f0eff */
[----:B----4-:R-:W-:-:S02]  /*2e90*/  IMAD R102, R3, 0x5d, RZ ;  /* 0x0000005d03667824 */ /* 0x010fc400078e02ff */
[----:B------:R-:W-:Y:S01]  /*2ea0*/  IMAD R103, R3, 0x2f, RZ ;  /* 0x0000002f03677824 */ /* 0x000fe200078e02ff */
[----:B------:R-:W-:Y:S01]  /*2eb0*/  LEA R98, P3, R31, R214, 0x1 ;  /* 0x000000d61f627211 */ /* 0x000fe200078608ff */
[C---:B------:R-:W-:Y:S02]  /*2ec0*/  IMAD R105, R3.reuse, 0x3, RZ ;  /* 0x0000000303697824 */ /* 0x040fe400078e02ff */
[----:B------:R-:W4:Y:S01]  /*2ed0*/  LDC R11, c[0x0][0x3d8] ;  /* 0x0000f600ff0b7b82 */ /* 0x000f220000000800 */
[----:B------:R-:W-:Y:S01]  /*2ee0*/  IMAD R107, R3, 0xc4, RZ ;  /* 0x000000c4036b7824 */ /* 0x000fe200078e02ff */
[----:B------:R-:W-:Y:S01]  /*2ef0*/  LEA.HI.X.SX32 R99, R31, R0, 0x1, P3 ;  /* 0x000000001f637211 */ /* 0x000fe200018f0eff */
[C---:B-----5:R-:W-:Y:S01]  /*2f00*/  IMAD R100, R3.reuse, 0xbe, RZ ;  /* 0x000000be03647824 */ /* 0x060fe200078e02ff */
[----:B------:R-:W-:Y:S01]  /*2f10*/  LEA R31, R52, R33, 0x1 ;  /* 0x00000021341f7211 */ /* 0x000fe200078e08ff */
[----:B------:R-:W-:Y:S02]  /*2f20*/  IMAD R52, R3, 0x96, RZ ;  /* 0x0000009603347824 */ /* 0x000fe400078e02ff */
[----:B------:R5:W-:Y:S01]  /*2f30*/  STL.64 [R1+0x1c8], R98 ;  /* 0x0001c86201007387 */ /* 0x000be20000100a00 */
[----:B------:R-:W1:Y:S01]  /*2f40*/  LDC R9, c[0x0][0x3d8] ;  /* 0x0000f600ff097b82 */ /* 0x000e620000000800 */
[----:B------:R-:W-:-:S02]  /*2f50*/  IMAD R32, R32, 0x2, R31 ;  /* 0x0000000220207824 */ /* 0x000fc400078e021f */
[----:B------:R3:W-:Y:S01]  /*2f60*/  STL.64 [R1+0x1c0], R94 ;  /* 0x0001c05e01007387 */ /* 0x0007e20000100a00 */
[----:B------:R-:W-:Y:S02]  /*2f70*/  IMAD R101, R3, 0xc0, RZ ;  /* 0x000000c003657824 */ /* 0x000fe400078e02ff */
[----:B------:R-:W-:Y:S01]  /*2f80*/  IMAD R27, R27, 0x2, R32 ;  /* 0x000000021b1b7824 */ /* 0x000fe200078e0220 */
[----:B------:R0:W-:Y:S01]  /*2f90*/  STL.64 [R1+0x1b8], R96 ;  /* 0x0001b86001007387 */ /* 0x0001e20000100a00 */
[----:B------:R-:W2:Y:S01]  /*2fa0*/  LDC R17, c[0x0][0x3d8] ;  /* 0x0000f600ff117b82 */ /* 0x000ea20000000800 */
[C---:B------:R-:W-:Y:S02]  /*2fb0*/  IMAD R108, R3.reuse, 0xc6, RZ ;  /* 0x000000c6036c7824 */ /* 0x040fe400078e02ff */
[----:B------:R-:W-:Y:S01]  /*2fc0*/  LEA R25, R4, R27, 0x1 ;  /* 0x0000001b04197211 */ /* 0x000fe200078e08ff */
[C---:B-----5:R-:W-:Y:S02]  /*2fd0*/  IMAD R99, R3.reuse, 0x17, RZ ;  /* 0x0000001703637824 */ /* 0x060fe400078e02ff */
[----:B------:R-:W-:Y:S01]  /*2fe0*/  IMAD R98, R3, 0xbc, RZ ;  /* 0x000000bc03627824 */ /* 0x000fe200078e02ff */
[----:B---3--:R-:W-:Y:S01]  /*2ff0*/  LEA R94, P3, R85, R214, 0x1 ;  /* 0x000000d6555e7211 */ /* 0x008fe200078608ff */
[----:B------:R-:W-:Y:S01]  /*3000*/  IMAD R26, R26, 0x2, R25 ;  /* 0x000000021a1a7824 */ /* 0x000fe200078e0219 */
[----:B------:R-:W3:Y:S01]  /*3010*/  LDC R10, c[0x0][0x3d8] ;  /* 0x0000f600ff0a7b82 */ /* 0x000ee20000000800 */
[----:B------:R-:W-:Y:S01]  /*3020*/  IMAD R109, R3, 0xc8, RZ ;  /* 0x000000c8036d7824 */ /* 0x000fe200078e02ff */
[----:B------:R-:W-:Y:S01]  /*3030*/  LEA.HI.X.SX32 R95, R85, R0, 0x1, P3 ;  /* 0x00000000555f7211 */ /* 0x000fe200018f0eff */
[----:B------:R-:W-:Y:S01]  /*3040*/  IMAD R5, R5, 0x2, R26 ;  /* 0x0000000205057824 */ /* 0x000fe200078e021a */
[----:B------:R-:W-:Y:S01]  /*3050*/  LEA R88, P3, R81, R214, 0x1 ;  /* 0x000000d651587211 */ /* 0x000fe200078608ff */
[----:B0-----:R-:W-:Y:S01]  /*3060*/  IMAD R97, R3, 0x5b, RZ ;  /* 0x0000005b03617824 */ /* 0x001fe200078e02ff */
[----:B------:R-:W-:Y:S01]  /*3070*/  LEA.HI.X.SX32 R85, R83, R0, 0x1, P6 ;  /* 0x0000000053557211 */ /* 0x000fe200030f0eff */
[----:B------:R0:W-:Y:S01]  /*3080*/  STL.64 [R1+0x1b0], R94 ;  /* 0x0001b05e01007387 */ /* 0x0001e20000100a00 */
[----:B------:R-:W-:Y:S01]  /*3090*/  LEA R80, P6, R77, R214, 0x1 ;  /* 0x000000d64d507211 */ /* 0x000fe200078c08ff */
[----:B------:R-:W5:Y:S01]  /*30a0*/  LDC R8, c[0x0][0x3d8] ;  /* 0x0000f600ff087b82 */ /* 0x000f620000000800 */
[-C--:B------:R-:W-:Y:S01]  /*30b0*/  LEA.HI.X.SX32 R89, R81, R0.reuse, 0x1, P3 ;  /* 0x0000000051597211 */ /* 0x080fe200018f0eff */
[----:B------:R-:W-:Y:S01]  /*30c0*/  STL.64 [R1+0x1a8], R92 ;  /* 0x0001a85c01007387 */ /* 0x000fe20000100a00 */
[----:B------:R-:W-:Y:S01]  /*30d0*/  LEA.HI.X.SX32 R81, R77, R0, 0x1, P6 ;  /* 0x000000004d517211 */ /* 0x000fe200030f0eff */
[----:B------:R-:W-:Y:S01]  /*30e0*/  IMAD R83, R3, 0x15, RZ ;  /* 0x0000001503537824 */ /* 0x000fe200078e02ff */
[----:B------:R-:W-:Y:S01]  /*30f0*/  LEA R74, P6, R71, R214, 0x1 ;  /* 0x000000d6474a7211 */ /* 0x000fe200078c08ff */
[----:B------:R4:W-:Y:S01]  /*3100*/  STL.64 [R1+0x1a0], R90 ;  /* 0x0001a05a01007387 */ /* 0x0009e20000100a00 */
[----:B------:R-:W-:Y:S01]  /*3110*/  LEA R2, R2, R5, 0x1 ;  /* 0x0000000502027211 */ /* 0x000fe200078e08ff */
[----:B------:R-:W2:Y:S01]  /*3120*/  LDC R16, c[0x0][0x3d8] ;  /* 0x0000f600ff107b82 */ /* 0x000ea20000000800 */
[C---:B------:R-:W-:Y:S01]  /*3130*/  IMAD R96, R3.reuse, 0xba, RZ ;  /* 0x000000ba03607824 */ /* 0x040fe200078e02ff */
[----:B------:R1:W-:Y:S01]  /*3140*/  STL.64 [R1+0x198], R88 ;  /* 0x0001985801007387 */ /* 0x0003e20000100a00 */
[----:B0-----:R-:W-:Y:S01]  /*3150*/  IMAD R94, R3, 0x59, RZ ;  /* 0x00000059035e7824 */ /* 0x001fe200078e02ff */
[----:B------:R-:W-:Y:S01]  /*3160*/  CS2R R76, SRZ ;  /* 0x00000000004c7805 */ /* 0x000fe2000001ff00 */
[----:B------:R-:W-:Y:S01]  /*3170*/  IMAD R21, R21, 0x2, R2 ;  /* 0x0000000215157824 */ /* 0x000fe200078e0202 */
[----:B------:R0:W-:Y:S01]  /*3180*/  STL.64 [R1+0x190], R84 ;  /* 0x0001905401007387 */ /* 0x0001e20000100a00 */
[C---:B------:R-:W-:Y:S01]  /*3190*/  IMAD R95, R3.reuse, 0x2d, RZ ;  /* 0x0000002d035f7824 */ /* 0x040fe200078e02ff */
[----:B------:R-:W2:Y:S01]  /*31a0*/  LDC R7, c[0x0][0x3d8] ;  /* 0x0000f600ff077b82 */ /* 0x000ea20000000800 */
[----:B------:R-:W-:Y:S01]  /*31b0*/  IMAD R14, R14, 0x2, R21 ;  /* 0x000000020e0e7824 */ /* 0x000fe200078e0215 */
[----:B------:R0:W-:Y:S01]  /*31c0*/  STL.64 [R1+0x188], R86 ;  /* 0x0001885601007387 */ /* 0x0001e20000100a00 */
[----:B----4-:R-:W-:-:S02]  /*31d0*/  IMAD R90, R3, 0xb, RZ ;  /* 0x0000000b035a7824 */ /* 0x010fc400078e02ff */
[----:B------:R-:W-:Y:S01]  /*31e0*/  IMAD R91, R3, 0xb4, RZ ;  /* 0x000000b4035b7824 */ /* 0x000fe200078e02ff */
[----:B------:R4:W-:Y:S01]  /*31f0*/  STL.64 [R1+0x178], R80 ;  /* 0x0001785001007387 */ /* 0x0009e20000100a00 */
[----:B-1----:R-:W-:Y:S01]  /*3200*/  LEA R4, R65, R14, 0x1 ;  /* 0x0000000e41047211 */ /* 0x002fe200078e08ff */
[----:B------:R-:W1:Y:S01]  /*3210*/  LDC R6, c[0x0][0x3d8] ;  /* 0x0000f600ff067b82 */ /* 0x000e620000000800 */
[----:B------:R-:W-:Y:S01]  /*3220*/  IMAD R88, R3, 0x57, RZ ;  /* 0x0000005703587824 */ /* 0x000fe200078e02ff */
[----:B0-----:R-:W-:Y:S01]  /*3230*/  LEA R84, P3, R75, R214, 0x1 ;  /* 0x000000d64b547211 */ /* 0x001fe200078608ff */
[----:B------:R-:W-:Y:S02]  /*3240*/  IMAD R89, R3, 0xb2, RZ ;  /* 0x000000b203597824 */ /* 0x000fe400078e02ff */
[----:B------:R-:W-:Y:S01]  /*3250*/  IMAD R19, R19, 0x2, R4 ;  /* 0x0000000213137824 */ /* 0x000fe200078e0204 */
[-C--:B------:R-:W-:Y:S01]  /*3260*/  LEA.HI.X.SX32 R85, R75, R0.reuse, 0x1, P3 ;  /* 0x000000004b557211 */ /* 0x080fe200018f0eff */
[----:B------:R-:W-:Y:S01]  /*3270*/  IMAD R86, R3, 0x55, RZ ;  /* 0x0000005503567824 */ /* 0x000fe200078e02ff */
[----:B------:R-:W-:Y:S01]  /*3280*/  LEA.HI.X.SX32 R75, R71, R0, 0x1, P6 ;  /* 0x00000000474b7211 */ /* 0x000fe200030f0eff */
[----:B------:R-:W-:Y:S01]  /*3290*/  IMAD R12, R12, 0x2, R19 ;  /* 0x000000020c0c7824 */ /* 0x000fe200078e0213 */
[-C--:B----4-:R-:W-:Y:S01]  /*32a0*/  LEA R80, P2, R73, R214.reuse, 0x1 ;  /* 0x000000d649507211 */ /* 0x090fe200078408ff */
[----:B------:R0:W-:Y:S01]  /*32b0*/  STL.64 [R1+0x180], R84 ;  /* 0x0001805401007387 */ /* 0x0001e20000100a00 */
[----:B------:R-:W-:Y:S01]  /*32c0*/  LEA R78, P3, R69, R214, 0x1 ;  /* 0x000000d6454e7211 */ /* 0x000fe200078608ff */
[----:B------:R-:W4:Y:S01]  /*32d0*/  LDC R15, c[0x0][0x3d8] ;  /* 0x0000f600ff0f7b82 */ /* 0x000f220000000800 */
[----:B------:R-:W-:Y:S01]  /*32e0*/  LEA.HI.X.SX32 R81, R73, R0, 0x1, P2 ;  /* 0x0000000049517211 */ /* 0x000fe200010f0eff */
[----:B------:R-:W-:Y:S01]  /*32f0*/  IMAD R71, R3, 0x5, RZ ;  /* 0x0000000503477824 */ /* 0x000fe200078e02ff */
[----:B------:R-:W-:Y:S01]  /*3300*/  LEA R68, P6, R63, R214, 0x1 ;  /* 0x000000d63f447211 */ /* 0x000fe200078c08ff */
[----:B------:R-:W-:Y:S01]  /*3310*/  IMAD R87, R3, 0x2b, RZ ;  /* 0x0000002b03577824 */ /* 0x000fe200078e02ff */
[----:B------:R-:W-:Y:S01]  /*3320*/  LEA.HI.X.SX32 R79, R69, R0, 0x1, P3 ;  /* 0x00000000454f7211 */ /* 0x000fe200018f0eff */
[----:B------:R3:W-:Y:S01]  /*3330*/  STL.64 [R1+0x170], R80 ;  /* 0x0001705001007387 */ /* 0x0007e20000100a00 */
[----:B------:R-:W-:Y:S01]  /*3340*/  LEA R72, P3, R61, R214, 0x1 ;  /* 0x000000d63d487211 */ /* 0x000fe200078608ff */
[----:B------:R-:W1:Y:S01]  /*3350*/  LDC R22, c[0x0][0x3d8] ;  /* 0x0000f600ff167b82 */ /* 0x000e620000000800 */
[----:B------:R-:W-:Y:S01]  /*3360*/  LEA.HI.X.SX32 R69, R63, R0, 0x1, P6 ;  /* 0x000000003f457211 */ /* 0x000fe200030f0eff */
[----:B------:R5:W-:Y:S01]  /*3370*/  STL.64 [R1+0x160], R74 ;  /* 0x0001604a01007387 */ /* 0x000be20000100a00 */
[----:B------:R-:W-:Y:S01]  /*3380*/  LEA R60, P6, R57, R214, 0x1 ;  /* 0x000000d6393c7211 */ /* 0x000fe200078c08ff */
[----:B0-----:R-:W-:Y:S01]  /*3390*/  IMAD R84, R3, 0xae, RZ ;  /* 0x000000ae03547824 */ /* 0x001fe200078e02ff */
[-C--:B------:R-:W-:Y:S01]  /*33a0*/  LEA.HI.X.SX32 R73, R61, R0.reuse, 0x1, P3 ;  /* 0x000000003d497211 */ /* 0x080fe200018f0eff */
[----:B------:R0:W-:Y:S01]  /*33b0*/  STL.64 [R1+0x168], R78 ;  /* 0x0001684e01007387 */ /* 0x0001e20000100a00 */
[----:B------:R-:W-:Y:S01]  /*33c0*/  LEA.HI.X.SX32 R61, R57, R0, 0x1, P6 ;  /* 0x00000000393d7211 */ /* 0x000fe200030f0eff */
[----:B------:R-:W1:Y:S01]  /*33d0*/  LDC R23, c[0x0][0x3d8] ;  /* 0x0000f600ff177b82 */ /* 0x000e620000000800 */
[-C--:B------:R-:W-:Y:S01]  /*33e0*/  LEA R64, P3, R55, R214.reuse, 0x1 ;  /* 0x000000d637407211 */ /* 0x080fe200078608ff */
[C---:B---3--:R-:W-:Y:S01]  /*33f0*/  IMAD R81, R3.reuse, 0x53, RZ ;  /* 0x0000005303517824 */ /* 0x048fe200078e02ff */
[C---:B------:R-:W-:Y:S01]  /*3400*/  LEA R54, P6, R50.reuse, R214, 0x1 ;  /* 0x000000d632367211 */ /* 0x040fe200078c08ff */
[----:B------:R-:W-:Y:S01]  /*3410*/  IMAD R80, R3, 0xaa, RZ ;  /* 0x000000aa03507824 */ /* 0x000fe200078e02ff */
[----:B------:R-:W-:Y:S01]  /*3420*/  LEA.HI.X.SX32 R65, R55, R0, 0x1, P3 ;  /* 0x0000000037417211 */ /* 0x000fe200018f0eff */
[----:B------:R-:W-:Y:S01]  /*3430*/  IMAD R85, R3, 0xb0, RZ ;  /* 0x000000b003557824 */ /* 0x000fe200078e02ff */
[-C--:B-----5:R-:W-:Y:S01]  /*3440*/  LEA R74, P2, R67, R214.reuse, 0x1 ;  /* 0x000000d6434a7211 */ /* 0x0a0fe200078408ff */
[----:B------:R-:W3:Y:S01]  /*3450*/  LDC R24, c[0x0][0x3d8] ;  /* 0x0000f600ff187b82 */ /* 0x000ee20000000800 */
[----:B------:R-:W-:Y:S01]  /*3460*/  LEA R58, P3, R49, R214, 0x1 ;  /* 0x000000d6313a7211 */ /* 0x000fe200078608ff */
[----:B0-----:R-:W-:Y:S01]  /*3470*/  IMAD R79, R3, 0x29, RZ ;  /* 0x00000029034f7824 */ /* 0x001fe200078e02ff */
[----:B------:R-:W-:Y:S01]  /*3480*/  LEA.HI.X.SX32 R75, R67, R0, 0x1, P2 ;  /* 0x00000000434b7211 */ /* 0x000fe200010f0eff */
[----:B------:R-:W-:Y:S01]  /*3490*/  IMAD R78, R3, 0x51, RZ ;  /* 0x00000051034e7824 */ /* 0x000fe200078e02ff */
[----:B------:R-:W-:Y:S01]  /*34a0*/  LEA R66, P2, R59, R214, 0x1 ;  /* 0x000000d63b427211 */ /* 0x000fe200078408ff */
[----:B------:R-:W-:Y:S01]  /*34b0*/  IMAD R92, R3, 0xb6, RZ ;  /* 0x000000b6035c7824 */ /* 0x000fe200078e02ff */
[-C--:B------:R-:W-:Y:S01]  /*34c0*/  LEA.HI.X.SX32 R55, R50, R0.reuse, 0x1, P6 ;  /* 0x0000000032377211 */ /* 0x080fe200030f0eff */
[----:B------:R0:W-:Y:S01]  /*34d0*/  STL.64 [R1+0x158], R74 ;  /* 0x0001584a01007387 */ /* 0x0001e20000100a00 */
[-C--:B------:R-:W-:Y:S01]  /*34e0*/  LEA.HI.X.SX32 R67, R59, R0.reuse, 0x1, P2 ;  /* 0x000000003b437211 */ /* 0x080fe200010f0eff */
[----:B------:R-:W5:Y:S01]  /*34f0*/  LDC R28, c[0x0][0x3d8] ;  /* 0x0000f600ff1c7b82 */ /* 0x000f620000000800 */
[----:B------:R-:W-:Y:S01]  /*3500*/  LEA.HI.X.SX32 R59, R49, R0, 0x1, P3 ;  /* 0x00000000313b7211 */ /* 0x000fe200018f0eff */
[----:B------:R4:W-:Y:S01]  /*3510*/  STL.64 [R1+0x150], R72 ;  /* 0x0001504801007387 */ /* 0x0009e20000100a00 */
[----:B------:R-:W-:Y:S01]  /*3520*/  LEA R56, P3, R43, R214, 0x1 ;  /* 0x000000d62b387211 */ /* 0x000fe200078608ff */
[----:B------:R-:W-:Y:S01]  /*3530*/  IMAD R93, R3, 0xb8, RZ ;  /* 0x000000b8035d7824 */ /* 0x000fe200078e02ff */
[----:B------:R-:W-:Y:S01]  /*3540*/  LEA R13, R13, R12, 0x1 ;  /* 0x0000000c0d0d7211 */ /* 0x000fe200078e08ff */
[----:B------:R4:W-:Y:S01]  /*3550*/  STL.64 [R1+0x148], R68 ;  /* 0x0001484401007387 */ /* 0x0009e20000100a00 */
[----:B------:R-:W-:Y:S01]  /*3560*/  LEA.HI.X.SX32 R57, R43, R0, 0x1, P3 ;  /* 0x000000002b397211 */ /* 0x000fe200018f0eff */
[----:B------:R-:W3:Y:S01]  /*3570*/  LDC R29, c[0x0][0x3d8] ;  /* 0x0000f600ff1d7b82 */ /* 0x000ee20000000800 */
[----:B------:R-:W-:Y:S01]  /*3580*/  IMAD R43, R3, 0x1c, RZ ;  /* 0x0000001c032b7824 */ /* 0x000fe200078e02ff */
[----:B------:R4:W-:Y:S01]  /*3590*/  STL.64 [R1+0x140], R66 ;  /* 0x0001404201007387 */ /* 0x0009e20000100a00 */
[----:B--2---:R-:W-:-:S02]  /*35a0*/  IMAD R18, R18, 0x2, R13 ;  /* 0x0000000212127824 */ /* 0x004fc400078e020d */
[----:B0-----:R-:W-:Y:S01]  /*35b0*/  IMAD R74, R3, 0xa6, RZ ;  /* 0x000000a6034a7824 */ /* 0x001fe200078e02ff */
[----:B------:R0:W-:Y:S01]  /*35c0*/  STL.64 [R1+0x130], R60 ;  /* 0x0001303c01007387 */ /* 0x0001e20000100a00 */
[----:B------:R-:W-:Y:S01]  /*35d0*/  IMAD R11, R11, 0x2, R18 ;  /* 0x000000020b0b7824 */ /* 0x000fe200078e0212 */
[----:B------:R-:W2:Y:S01]  /*35e0*/  LDC R30, c[0x0][0x3d8] ;  /* 0x0000f600ff1e7b82 */ /* 0x000ea20000000800 */
[C---:B----4-:R-:W-:Y:S01]  /*35f0*/  IMAD R72, R3.reuse, 0xa2, RZ ;  /* 0x000000a203487824 */ /* 0x050fe200078e02ff */
[----:B------:R4:W-:Y:S01]  /*3600*/  STL.64 [R1+0x138], R64 ;  /* 0x0001384001007387 */ /* 0x0009e20000100a00 */
[----:B------:R-:W-:Y:S01]  /*3610*/  IMAD R69, R3, 0x27, RZ ;  /* 0x0000002703457824 */ /* 0x000fe200078e02ff */
[----:B------:R-:W-:Y:S01]  /*3620*/  LEA R9, R9, R11, 0x1 ;  /* 0x0000000b09097211 */ /* 0x000fe200078e08ff */
[C---:B------:R-:W-:Y:S02]  /*3630*/  IMAD R68, R3.reuse, 0x4d, RZ ;  /* 0x0000004d03447824 */ /* 0x040fe400078e02ff */
[----:B------:R-:W-:Y:S01]  /*3640*/  IMAD R66, R3, 0x9e, RZ ;  /* 0x0000009e03427824 */ /* 0x000fe200078e02ff */
[----:B------:R-:W2:Y:S01]  /*3650*/  LDC R34, c[0x0][0x3d8] ;  /* 0x0000f600ff227b82 */ /* 0x000ea20000000800 */
[----:B------:R-:W-:Y:S01]  /*3660*/  IMAD R17, R17, 0x2, R9 ;  /* 0x0000000211117824 */ /* 0x000fe200078e0209 */
[----:B0-----:R-:W-:Y:S01]  /*3670*/  LEA R60, P2, R51, R214, 0x1 ;  /* 0x000000d6333c7211 */ /* 0x001fe200078408ff */
[----:B------:R-:W-:-:S02]  /*3680*/  IMAD R67, R3, 0xa0, RZ ;  /* 0x000000a003437824 */ /* 0x000fc400078e02ff */
[----:B------:R-:W-:Y:S01]  /*3690*/  IMAD R10, R10, 0x2, R17 ;  /* 0x000000020a0a7824 */ /* 0x000fe200078e0211 */
[----:B------:R-:W-:Y:S01]  /*36a0*/  LEA.HI.X.SX32 R61, R51, R0, 0x1, P2 ;  /* 0x00000000333d7211 */ /* 0x000fe200010f0eff */
[C---:B----4-:R-:W-:Y:S01]  /*36b0*/  IMAD R65, R3.reuse, 0x13, RZ ;  /* 0x0000001303417824 */ /* 0x050fe200078e02ff */
[----:B------:R-:W0:Y:S01]  /*36c0*/  LDC R35, c[0x0][0x3d8] ;  /* 0x0000f600ff237b82 */ /* 0x000e220000000800 */
[C---:B------:R-:W-:Y:S01]  /*36d0*/  IMAD R64, R3.reuse, 0x9c, RZ ;  /* 0x0000009c03407824 */ /* 0x040fe200078e02ff */
[----:B------:R-:W-:Y:S01]  /*36e0*/  LEA R8, R8, R10, 0x1 ;  /* 0x0000000a08087211 */ /* 0x000fe200078e08ff */
[----:B------:R4:W-:Y:S01]  /*36f0*/  STL.64 [R1+0x128], R60 ;  /* 0x0001283c01007387 */ /* 0x0009e20000100a00 */
[C---:B------:R-:W-:Y:S02]  /*3700*/  IMAD R73, R3.reuse, 0xa4, RZ ;  /* 0x000000a403497824 */ /* 0x040fe400078e02ff */
[C---:B------:R-:W-:Y:S01]  /*3710*/  IMAD R75, R3.reuse, 0xa8, RZ ;  /* 0x000000a8034b7824 */ /* 0x040fe200078e02ff */
[----:B------:R5:W-:Y:S01]  /*3720*/  STL.64 [R1+0x120], R58 ;  /* 0x0001203a01007387 */ /* 0x000be20000100a00 */
[----:B------:R-:W-:Y:S01]  /*3730*/  IMAD R16, R16, 0x2, R8 ;  /* 0x0000000210107824 */ /* 0x000fe200078e0208 */
[----:B------:R-:W0:Y:S01]  /*3740*/  LDC R36, c[0x0][0x3d8] ;  /* 0x0000f600ff247b82 */ /* 0x000e220000000800 */
[----:B------:R-:W-:Y:S01]  /*3750*/  IMAD R49, R3, 0x3a, RZ ;  /* 0x0000003a03317824 */ /* 0x000fe200078e02ff */
[----:B------:R3:W-:Y:S01]  /*3760*/  STL.64 [R1+0x118], R54 ;  /* 0x0001183601007387 */ /* 0x0007e20000100a00 */
[----:B------:R-:W-:-:S02]  /*3770*/  IMAD R7, R7, 0x2, R16 ;  /* 0x0000000207077824 */ /* 0x000fc400078e0210 */
[C---:B------:R-:W-:Y:S02]  /*3780*/  IMAD R63, R3.reuse, 0x7e, RZ ;  /* 0x0000007e033f7824 */ /* 0x040fe400078e02ff */
[----:B----4-:R-:W-:Y:S01]  /*3790*/  IMAD R61, R3, 0x4b, RZ ;  /* 0x0000004b033d7824 */ /* 0x010fe200078e02ff */
[----:B-1----:R-:W-:Y:S01]  /*37a0*/  LEA R6, R6, R7, 0x1 ;  /* 0x0000000706067211 */ /* 0x002fe200078e08ff */
[----:B------:R-:W1:Y:S01]  /*37b0*/  LDC R40, c[0x0][0x3d8] ;  /* 0x0000f600ff287b82 */ /* 0x000e620000000800 */
[-C--:B-----5:R-:W-:Y:S01]  /*37c0*/  LEA R58, P2, R45, R214.reuse, 0x1 ;  /* 0x000000d62d3a7211 */ /* 0x0a0fe200078408ff */
[----:B------:R-:W-:Y:S02]  /*37d0*/  IMAD R60, R3, 0x9a, RZ ;  /* 0x0000009a033c7824 */ /* 0x000fe400078e02ff */
[----:B------:R-:W-:Y:S01]  /*37e0*/  IMAD R15, R15, 0x2, R6 ;  /* 0x000000020f0f7824 */ /* 0x000fe200078e0206 */
[C---:B---3--:R-:W-:Y:S02]  /*37f0*/  LEA R54, P6, R44.reuse, R214, 0x1 ;  /* 0x000000d62c367211 */ /* 0x048fe400078c08ff */
[-C--:B------:R-:W-:Y:S01]  /*3800*/  LEA.HI.X.SX32 R59, R45, R0.reuse, 0x1, P2 ;  /* 0x000000002d3b7211 */ /* 0x080fe200010f0eff */
[----:B------:R-:W3:Y:S01]  /*3810*/  LDC R41, c[0x0][0x3d8] ;  /* 0x0000f600ff297b82 */ /* 0x000ee20000000800 */
[----:B------:R-:W-:-:S02]  /*3820*/  LEA.HI.X.SX32 R55, R44, R0, 0x1, P6 ;  /* 0x000000002c377211 */ /* 0x000fc400030f0eff */
[C---:B------:R-:W-:Y:S01]  /*3830*/  LEA R50, P6, R38.reuse, R214, 0x1 ;  /* 0x000000d626327211 */ /* 0x040fe200078c08ff */
[----:B------:R4:W-:Y:S03]  /*3840*/  STL.64 [R1+0x110], R58 ;  /* 0x0001103a01007387 */ /* 0x0009e60000100a00 */
[----:B------:R-:W-:Y:S01]  /*3850*/  LEA.HI.X.SX32 R51, R38, R0, 0x1, P6 ;  /* 0x0000000026337211 */ /* 0x000fe200030f0eff */
[----:B------:R5:W-:Y:S01]  /*3860*/  STL.64 [R1+0x108], R56 ;  /* 0x0001083801007387 */ /* 0x000be20000100a00 */
[C---:B------:R-:W-:Y:S01]  /*3870*/  LEA R44, P6, R32.reuse, R214, 0x1 ;  /* 0x000000d6202c7211 */ /* 0x040fe200078c08ff */
[----:B------:R-:W0:Y:S02]  /*3880*/  LDC R42, c[0x0][0x3d8] ;  /* 0x0000f600ff2a7b82 */ /* 0x000e240000000800 */
[----:B------:R2:W-:Y:S01]  /*3890*/  STL.64 [R1+0x100], R54 ;  /* 0x0001003601007387 */ /* 0x0005e20000100a00 */
[----:B------:R-:W-:-:S02]  /*38a0*/  LEA.HI.X.SX32 R45, R32, R0, 0x1, P6 ;  /* 0x00000000202d7211 */ /* 0x000fc400030f0eff */
[CC--:B------:R-:W-:Y:S01]  /*38b0*/  LEA R38, P6, R26.reuse, R214.reuse, 0x1 ;  /* 0x000000d61a267211 */ /* 0x0c0fe200078c08ff */
[C---:B----4-:R-:W-:Y:S02]  /*38c0*/  IMAD R58, R3.reuse, 0x7a, RZ ;  /* 0x0000007a033a7824 */ /* 0x050fe400078e02ff */
[----:B------:R-:W4:Y:S01]  /*38d0*/  LDC R46, c[0x0][0x3d8] ;  /* 0x0000f600ff2e7b82 */ /* 0x000f220000000800 */
[----:B------:R-:W-:Y:S01]  /*38e0*/  IMAD R59, R3, 0x3e, RZ ;  /* 0x0000003e033b7824 */ /* 0x000fe200078e02ff */
[-C--:B-----5:R-:W-:Y:S02]  /*38f0*/  LEA R56, P2, R39, R214.reuse, 0x1 ;  /* 0x000000d627387211 */ /* 0x0a0fe400078408ff */
[----:B--2---:R-:W-:Y:S02]  /*3900*/  LEA R54, P3, R37, R214, 0x1 ;  /* 0x000000d625367211 */ /* 0x004fe400078608ff */
[-C--:B------:R-:W-:Y:S02]  /*3910*/  LEA.HI.X.SX32 R57, R39, R0.reuse, 0x1, P2 ;  /* 0x0000000027397211 */ /* 0x080fe400010f0eff */
[----:B------:R-:W2:Y:S01]  /*3920*/  LDC R47, c[0x0][0x3d8] ;  /* 0x0000f600ff2f7b82 */ /* 0x000ea20000000800 */
[-C--:B------:R-:W-:Y:S01]  /*3930*/  LEA.HI.X.SX32 R55, R37, R0.reuse, 0x1, P3 ;  /* 0x0000000025377211 */ /* 0x080fe200018f0eff */
[----:B------:R-:W-:Y:S01]  /*3940*/  IMAD R37, R3, 0x68, RZ ;  /* 0x0000006803257824 */ /* 0x000fe200078e02ff */
[----:B------:R-:W-:Y:S01]  /*3950*/  LEA.HI.X.SX32 R39, R26, R0, 0x1, P6 ;  /* 0x000000001a277211 */ /* 0x000fe200030f0eff */
[----:B------:R5:W-:Y:S01]  /*3960*/  STL.64 [R1+0xf8], R56 ;  /* 0x0000f83801007387 */ /* 0x000be20000100a00 */
[----:B------:R-:W-:-:S03]  /*3970*/  LEA R32, P6, R21, R214, 0x1 ;  /* 0x000000d615207211 */ /* 0x000fc600078c08ff */
[----:B------:R1:W-:Y:S01]  /*3980*/  STL.64 [R1+0xf0], R54 ;  /* 0x0000f03601007387 */ /* 0x0003e20000100a00 */
[----:B------:R-:W0:Y:S03]  /*3990*/  LDC R48, c[0x0][0x3d8] ;  /* 0x0000f600ff307b82 */ /* 0x000e260000000800 */
[----:B------:R3:W-:Y:S01]  /*39a0*/  STL.64 [R1+0xe8], R50 ;  /* 0x0000e83201007387 */ /* 0x0007e20000100a00 */
[----:B-----5:R-:W-:-:S04]  /*39b0*/  IMAD R57, R3, 0x25, RZ ;  /* 0x0000002503397824 */ /* 0x020fc800078e02ff */
[----:B------:R-:W5:Y:S01]  /*39c0*/  LDC R53, c[0x0][0x3d8] ;  /* 0x0000f600ff357b82 */ /* 0x000f620000000800 */
[----:B------:R-:W-:Y:S01]  /*39d0*/  IMAD R56, R3, 0x98, RZ ;  /* 0x0000009803387824 */ /* 0x000fe200078e02ff */
[-C--:B-1----:R-:W-:Y:S02]  /*39e0*/  LEA R54, P2, R33, R214.reuse, 0x1 ;  /* 0x000000d621367211 */ /* 0x082fe400078408ff */
[----:B---3--:R-:W-:Y:S02]  /*39f0*/  LEA R50, P3, R31, R214, 0x1 ;  /* 0x000000d61f327211 */ /* 0x008fe400078608ff */
[-C--:B------:R-:W-:Y:S02]  /*3a00*/  LEA.HI.X.SX32 R55, R33, R0.reuse, 0x1, P2 ;  /* 0x0000000021377211 */ /* 0x080fe400010f0eff */
[-C--:B------:R-:W-:Y:S01]  /*3a10*/  LEA.HI.X.SX32 R51, R31, R0.reuse, 0x1, P3 ;  /* 0x000000001f337211 */ /* 0x080fe200018f0eff */
[----:B------:R-:W-:Y:S01]  /*3a20*/  IMAD R31, R3, 0x62, RZ ;  /* 0x00000062031f7824 */ /* 0x000fe200078e02ff */
[----:B------:R-:W-:Y:S01]  /*3a30*/  LEA.HI.X.SX32 R33, R21, R0, 0x1, P6 ;  /* 0x0000000015217211 */ /* 0x000fe200030f0eff */
[----:B------:R1:W-:Y:S01]  /*3a40*/  STL.64 [R1+0xe0], R54 ;  /* 0x0000e03601007387 */ /* 0x0003e20000100a00 */
[----:B------:R-:W-:Y:S01]  /*3a50*/  LEA R26, P6, R19, R214, 0x1 ;  /* 0x000000d6131a7211 */ /* 0x000fe200078c08ff */
[----:B------:R-:W-:-:S02]  /*3a60*/  IMAD R21, R3, 0x58, RZ ;  /* 0x0000005803157824 */ /* 0x000fc400078e02ff */
[----:B------:R3:W-:Y:S04]  /*3a70*/  STL.64 [R1+0xd8], R50 ;  /* 0x0000d83201007387 */ /* 0x0007e80000100a00 */
[----:B------:R2:W-:Y:S01]  /*3a80*/  STL.64 [R1+0xd0], R44 ;  /* 0x0000d02c01007387 */ /* 0x0005e20000100a00 */
[C---:B-1----:R-:W-:Y:S02]  /*3a90*/  IMAD R54, R3.reuse, 0x3c, RZ ;  /* 0x0000003c03367824 */ /* 0x042fe400078e02ff */
[----:B------:R-:W-:Y:S01]  /*3aa0*/  IMAD R55, R3, 0x78, RZ ;  /* 0x0000007803377824 */ /* 0x000fe200078e02ff */
[-C--:B---3--:R-:W-:Y:S02]  /*3ab0*/  LEA R50, P2, R27, R214.reuse, 0x1 ;  /* 0x000000d61b327211 */ /* 0x088fe400078408ff */
[----:B--2---:R-:W-:-:S02]  /*3ac0*/  LEA R44, P3, R25, R214, 0x1 ;  /* 0x000000d6192c7211 */ /* 0x004fc400078608ff */
[-C--:B------:R-:W-:Y:S02]  /*3ad0*/  LEA.HI.X.SX32 R51, R27, R0.reuse, 0x1, P2 ;  /* 0x000000001b337211 */ /* 0x080fe400010f0eff */
[-C--:B------:R-:W-:Y:S02]  /*3ae0*/  LEA.HI.X.SX32 R45, R25, R0.reuse, 0x1, P3 ;  /* 0x00000000192d7211 */ /* 0x080fe400018f0eff */
[----:B------:R-:W-:Y:S01]  /*3af0*/  LEA.HI.X.SX32 R27, R19, R0, 0x1, P6 ;  /* 0x00000000131b7211 */ /* 0x000fe200030f0eff */
[----:B------:R1:W-:Y:S04]  /*3b00*/  STL.64 [R1+0xc8], R50 ;  /* 0x0000c83201007387 */ /* 0x0003e80000100a00 */
[----:B------:R2:W-:Y:S04]  /*3b10*/  STL.64 [R1+0xc0], R44 ;  /* 0x0000c02c01007387 */ /* 0x0005e80000100a00 */
[----:B------:R3:W-:Y:S01]  /*3b20*/  STL.64 [R1+0xb8], R38 ;  /* 0x0000b82601007387 */ /* 0x0007e20000100a00 */
[----:B-1----:R-:W-:-:S02]  /*3b30*/  IMAD R50, R3, 0x74, RZ ;  /* 0x0000007403327824 */ /* 0x002fc400078e02ff */
[----:B------:R-:W-:Y:S01]  /*3b40*/  IMAD R51, R3, 0x76, RZ ;  /* 0x0000007603337824 */ /* 0x000fe200078e02ff */
[CC--:B--2---:R-:W-:Y:S02]  /*3b50*/  LEA R44, P2, R5.reuse, R214.reuse, 0x1 ;  /* 0x000000d6052c7211 */ /* 0x0c4fe400078408ff */
[----:B---3--:R-:W-:Y:S02]  /*3b60*/  LEA R38, P3, R2, R214, 0x1 ;  /* 0x000000d602267211 */ /* 0x008fe400078608ff */
[-C--:B------:R-:W-:Y:S01]  /*3b70*/  LEA.HI.X.SX32 R45, R5, R0.reuse, 0x1, P2 ;  /* 0x00000000052d7211 */ /* 0x080fe200010f0eff */
[----:B------:R-:W-:Y:S01]  /*3b80*/  IMAD R5, R22, 0x2, R15 ;  /* 0x0000000216057824 */ /* 0x000fe200078e020f */
[----:B------:R-:W-:Y:S02]  /*3b90*/  LEA.HI.X.SX32 R39, R2, R0, 0x1, P3 ;  /* 0x0000000002277211 */ /* 0x000fe400018f0eff */
[----:B------:R-:W-:Y:S01]  /*3ba0*/  LEA R22, P6, R18, R214, 0x1 ;  /* 0x000000d612167211 */ /* 0x000fe200078c08ff */
[----:B------:R1:W-:Y:S01]  /*3bb0*/  STL.64 [R1+0xb0], R44 ;  /* 0x0000b02c01007387 */ /* 0x0003e20000100a00 */
[----:B------:R-:W-:-:S02]  /*3bc0*/  LEA R2, R23, R5, 0x1 ;  /* 0x0000000517027211 */ /* 0x000fc400078e08ff */
[----:B------:R-:W-:Y:S01]  /*3bd0*/  LEA.HI.X.SX32 R23, R18, R0, 0x1, P6 ;  /* 0x0000000012177211 */ /* 0x000fe200030f0eff */
[----:B------:R2:W-:Y:S04]  /*3be0*/  STL.64 [R1+0xa8], R38 ;  /* 0x0000a82601007387 */ /* 0x0005e80000100a00 */
[----:B------:R3:W-:Y:S01]  /*3bf0*/  STL.64 [R1+0xa0], R32 ;  /* 0x0000a02001007387 */ /* 0x0007e20000100a00 */
[C---:B-1----:R-:W-:Y:S02]  /*3c00*/  IMAD R44, R3.reuse, 0x38, RZ ;  /* 0x00000038032c7824 */ /* 0x042fe400078e02ff */
[----:B------:R-:W-:Y:S01]  /*3c10*/  IMAD R45, R3, 0x70, RZ ;  /* 0x00000070032d7824 */ /* 0x000fe200078e02ff */
[----:B--2---:R-:W-:-:S04]  /*3c20*/  LEA R38, P2, R14, R214, 0x1 ;  /* 0x000000d60e267211 */ /* 0x004fc800078408ff */
[----:B------:R-:W-:Y:S01]  /*3c30*/  LEA.HI.X.SX32 R39, R14, R0, 0x1, P2 ;  /* 0x000000000e277211 */ /* 0x000fe200010f0eff */
[----:B------:R-:W-:Y:S01]  /*3c40*/  IMAD R14, R24, 0x2, R2 ;  /* 0x00000002180e7824 */ /* 0x000fe200078e0202 */
[----:B---3--:R-:W-:-:S03]  /*3c50*/  LEA R32, P3, R4, R214, 0x1 ;  /* 0x000000d604207211 */ /* 0x008fc600078608ff */
[----:B------:R1:W-:Y:S01]  /*3c60*/  STL.64 [R1+0x98], R38 ;  /* 0x0000982601007387 */ /* 0x0003e20000100a00 */
[----:B------:R-:W-:Y:S01]  /*3c70*/  LEA.HI.X.SX32 R33, R4, R0, 0x1, P3 ;  /* 0x0000000004217211 */ /* 0x000fe200018f0eff */
[----:B------:R-:W-:Y:S01]  /*3c80*/  IMAD R4, R28, 0x2, R14 ;  /* 0x000000021c047824 */ /* 0x000fe200078e020e */
[----:B------:R-:W-:Y:S01]  /*3c90*/  LEA R24, P3, R13, R214, 0x1 ;  /* 0x000000d60d187211 */ /* 0x000fe200078608ff */
[----:B------:R2:W-:Y:S01]  /*3ca0*/  STL.64 [R1+0x88], R26 ;  /* 0x0000881a01007387 */ /* 0x0005e20000100a00 */
[----:B------:R-:W-:Y:S02]  /*3cb0*/  IMAD R28, R3, 0x18, RZ ;  /* 0x00000018031c7824 */ /* 0x000fe400078e02ff */
[----:B------:R-:W-:Y:S01]  /*3cc0*/  LEA.HI.X.SX32 R25, R13, R0, 0x1, P3 ;  /* 0x000000000d197211 */ /* 0x000fe200018f0eff */
[----:B------:R3:W-:Y:S01]  /*3cd0*/  STL.64 [R1+0x90], R32 ;  /* 0x0000902001007387 */ /* 0x0007e20000100a00 */
[C---:B-1----:R-:W-:Y:S02]  /*3ce0*/  IMAD R38, R3.reuse, 0x6a, RZ ;  /* 0x0000006a03267824 */ /* 0x042fe400078e02ff */
[----:B------:R-:W-:Y:S01]  /*3cf0*/  IMAD R39, R3, 0x36, RZ ;  /* 0x0000003603277824 */ /* 0x000fe200078e02ff */
[----:B--2---:R-:W-:-:S04]  /*3d00*/  LEA R26, P2, R12, R214, 0x1 ;  /* 0x000000d60c1a7211 */ /* 0x004fc800078408ff */
[----:B------:R-:W-:Y:S01]  /*3d10*/  LEA.HI.X.SX32 R27, R12, R0, 0x1, P2 ;  /* 0x000000000c1b7211 */ /* 0x000fe200010f0eff */
[----:B---3--:R-:W-:Y:S01]  /*3d20*/  IMAD R32, R3, 0x32, RZ ;  /* 0x0000003203207824 */ /* 0x008fe200078e02ff */
[----:B------:R-:W-:Y:S01]  /*3d30*/  LEA R12, R29, R4, 0x1 ;  /* 0x000000041d0c7211 */ /* 0x000fe200078e08ff */
[C---:B------:R-:W-:Y:S02]  /*3d40*/  IMAD R29, R3.reuse, 0x30, RZ ;  /* 0x00000030031d7824 */ /* 0x040fe400078e02ff */
[----:B------:R1:W-:Y:S01]  /*3d50*/  STL.64 [R1+0x80], R26 ;  /* 0x0000801a01007387 */ /* 0x0003e20000100a00 */
[C---:B------:R-:W-:Y:S02]  /*3d60*/  IMAD R33, R3.reuse, 0x64, RZ ;  /* 0x0000006403217824 */ /* 0x040fe400078e02ff */
[----:B------:R-:W-:Y:S01]  /*3d70*/  IMAD R13, R30, 0x2, R12 ;  /* 0x000000021e0d7824 */ /* 0x000fe200078e020c */
[----:B------:R2:W-:Y:S01]  /*3d80*/  STL.64 [R1+0x78], R24 ;  /* 0x0000781801007387 */ /* 0x0005e20000100a00 */
[----:B------:R-:W-:-:S03]  /*3d90*/  IMAD R30, R3, 0x60, RZ ;  /* 0x00000060031e7824 */ /* 0x000fc600078e02ff */
[----:B------:R3:W-:Y:S01]  /*3da0*/  STL.64 [R1+0x70], R22 ;  /* 0x0000701601007387 */ /* 0x0007e20000100a00 */
[-C--:B-1----:R-:W-:Y:S02]  /*3db0*/  LEA R26, P2, R11, R214.reuse, 0x1 ;  /* 0x000000d60b1a7211 */ /* 0x082fe400078408ff */
[----:B--2---:R-:W-:Y:S02]  /*3dc0*/  LEA R24, P3, R9, R214, 0x1 ;  /* 0x000000d609187211 */ /* 0x004fe400078608ff */
[----:B------:R-:W-:Y:S01]  /*3dd0*/  LEA.HI.X.SX32 R27, R11, R0, 0x1, P2 ;  /* 0x000000000b1b7211 */ /* 0x000fe200010f0eff */
[----:B------:R-:W-:Y:S01]  /*3de0*/  IMAD R11, R34, 0x2, R13 ;  /* 0x00000002220b7824 */ /* 0x000fe200078e020d */
[----:B---3--:R-:W-:Y:S01]  /*3df0*/  LEA R22, P6, R17, R214, 0x1 ;  /* 0x000000d611167211 */ /* 0x008fe200078c08ff */
[----:B------:R-:W-:Y:S01]  /*3e00*/  IMAD R34, R3, 0x66, RZ ;  /* 0x0000006603227824 */ /* 0x000fe200078e02ff */
[-C--:B------:R-:W-:Y:S01]  /*3e10*/  LEA.HI.X.SX32 R25, R9, R0.reuse, 0x1, P3 ;  /* 0x0000000009197211 */ /* 0x080fe200018f0eff */
[----:B------:R1:W-:Y:S01]  /*3e20*/  STL.64 [R1+0x68], R26 ;  /* 0x0000681a01007387 */ /* 0x0003e20000100a00 */
[----:B------:R-:W-:-:S02]  /*3e30*/  LEA.HI.X.SX32 R23, R17, R0, 0x1, P6 ;  /* 0x0000000011177211 */ /* 0x000fc400030f0eff */
[C---:B------:R-:W-:Y:S01]  /*3e40*/  LEA R18, P6, R16.reuse, R214, 0x1 ;  /* 0x000000d610127211 */ /* 0x040fe200078c08ff */
[----:B------:R2:W-:Y:S01]  /*3e50*/  STL.64 [R1+0x60], R24 ;  /* 0x0000601801007387 */ /* 0x0005e20000100a00 */
[----:B0-----:R-:W-:Y:S01]  /*3e60*/  LEA R9, R35, R11, 0x1 ;  /* 0x0000000b23097211 */ /* 0x001fe200078e08ff */
[C---:B------:R-:W-:Y:S01]  /*3e70*/  IMAD R35, R3.reuse, 0x1a, RZ ;  /* 0x0000001a03237824 */ /* 0x040fe200078e02ff */
[----:B------:R-:W-:Y:S01]  /*3e80*/  LEA.HI.X.SX32 R19, R16, R0, 0x1, P6 ;  /* 0x0000000010137211 */ /* 0x000fe200030f0eff */
[----:B------:R0:W-:Y:S01]  /*3e90*/  STL.64 [R1+0x58], R22 ;  /* 0x0000581601007387 */ /* 0x0001e20000100a00 */
[C---:B-1----:R-:W-:Y:S02]  /*3ea0*/  IMAD R26, R3.reuse, 0x6, RZ ;  /* 0x00000006031a7824 */ /* 0x042fe400078e02ff */
[----:B------:R-:W-:Y:S01]  /*3eb0*/  IMAD R27, R3, 0xc, RZ ;  /* 0x0000000c031b7824 */ /* 0x000fe200078e02ff */
[-C--:B--2---:R-:W-:Y:S02]  /*3ec0*/  LEA R24, P2, R10, R214.reuse, 0x1 ;  /* 0x000000d60a187211 */ /* 0x084fe400078408ff */
[----:B0-----:R-:W-:-:S02]  /*3ed0*/  LEA R22, P3, R8, R214, 0x1 ;  /* 0x000000d608167211 */ /* 0x001fc400078608ff */
[-C--:B------:R-:W-:Y:S01]  /*3ee0*/  LEA.HI.X.SX32 R25, R10, R0.reuse, 0x1, P2 ;  /* 0x000000000a197211 */ /* 0x080fe200010f0eff */
[----:B------:R-:W-:Y:S01]  /*3ef0*/  IMAD R10, R36, 0x2, R9 ;  /* 0x00000002240a7824 */ /* 0x000fe200078e0209 */
[----:B------:R-:W-:Y:S01]  /*3f00*/  LEA.HI.X.SX32 R23, R8, R0, 0x1, P3 ;  /* 0x0000000008177211 */ /* 0x000fe200018f0eff */
[C---:B------:R-:W-:Y:S02]  /*3f10*/  IMAD R36, R3.reuse, 0x34, RZ ;  /* 0x0000003403247824 */ /* 0x040fe400078e02ff */
[----:B------:R0:W-:Y:S01]  /*3f20*/  STL.64 [R1+0x50], R24 ;  /* 0x0000501801007387 */ /* 0x0001e20000100a00 */
[----:B------:R-:W-:Y:S02]  /*3f30*/  IMAD R8, R40, 0x2, R10 ;  /* 0x0000000228087824 */ /* 0x000fe400078e020a */
[----:B------:R-:W-:Y:S01]  /*3f40*/  IMAD R40, R3, 0x6c, RZ ;  /* 0x0000006c03287824 */ /* 0x000fe200078e02ff */
[----:B------:R1:W-:Y:S04]  /*3f50*/  STL.64 [R1+0x48], R22 ;  /* 0x0000481601007387 */ /* 0x0003e80000100a00 */
[----:B------:R2:W-:Y:S01]  /*3f60*/  STL.64 [R1+0x40], R18 ;  /* 0x0000401201007387 */ /* 0x0005e20000100a00 */
[----:B0-----:R-:W-:-:S02]  /*3f70*/  LEA R24, P2, R7, R214, 0x1 ;  /* 0x000000d607187211 */ /* 0x001fc400078408ff */
[C---:B-1----:R-:W-:Y:S02]  /*3f80*/  LEA R22, P3, R6.reuse, R214, 0x1 ;  /* 0x000000d606167211 */ /* 0x042fe400078608ff */
[----:B------:R-:W-:Y:S02]  /*3f90*/  LEA.HI.X.SX32 R25, R7, R0, 0x1, P2 ;  /* 0x0000000007197211 */ /* 0x000fe400010f0eff */
[C---:B--2---:R-:W-:Y:S02]  /*3fa0*/  LEA R18, P6, R15.reuse, R214, 0x1 ;  /* 0x000000d60f127211 */ /* 0x044fe400078c08ff */
[-C--:B------:R-:W-:Y:S01]  /*3fb0*/  LEA.HI.X.SX32 R23, R6, R0.reuse, 0x1, P3 ;  /* 0x0000000006177211 */ /* 0x080fe200018f0eff */
[----:B------:R0:W-:Y:S01]  /*3fc0*/  STL.64 [R1+0x38], R24 ;  /* 0x0000381801007387 */ /* 0x0001e20000100a00 */
[----:B------:R-:W-:Y:S01]  /*3fd0*/  LEA.HI.X.SX32 R19, R15, R0, 0x1, P6 ;  /* 0x000000000f137211 */ /* 0x000fe200030f0eff */
[----:B------:R-:W-:Y:S01]  /*3fe0*/  IMAD R15, R3, 0x52, RZ ;  /* 0x00000052030f7824 */ /* 0x000fe200078e02ff */
[C---:B------:R-:W-:Y:S01]  /*3ff0*/  LEA R16, P6, R14.reuse, R214, 0x1 ;  /* 0x000000d60e107211 */ /* 0x040fe200078c08ff */
[----:B------:R1:W-:Y:S01]  /*4000*/  STL.64 [R1+0x30], R22 ;  /* 0x0000301601007387 */ /* 0x0003e20000100a00 */
[----:B------:R-:W-:Y:S01]  /*4010*/  LEA R7, R41, R8, 0x1 ;  /* 0x0000000829077211 */ /* 0x000fe200078e08ff */
[----:B------:R-:W-:Y:S01]  /*4020*/  IMAD R41, R3, 0x6e, RZ ;  /* 0x0000006e03297824 */ /* 0x000fe200078e02ff */
[----:B------:R-:W-:Y:S01]  /*4030*/  LEA.HI.X.SX32 R17, R14, R0, 0x1, P6 ;  /* 0x000000000e117211 */ /* 0x000fe200030f0eff */
[----:B------:R2:W-:Y:S01]  /*4040*/  STL.64 [R1+0x28], R18 ;  /* 0x0000281201007387 */ /* 0x0005e20000100a00 */
[----:B------:R-:W-:Y:S01]  /*4050*/  LEA R248, P6, R13, R214, 0x1 ;  /* 0x000000d60df87211 */ /* 0x000fe200078c08ff */
[----:B------:R-:W-:-:S02]  /*4060*/  IMAD R6, R42, 0x2, R7 ;  /* 0x000000022a067824 */ /* 0x000fc400078e0207 */
[----:B------:R-:W-:Y:S01]  /*4070*/  IMAD R14, R3, 0x50, RZ ;  /* 0x00000050030e7824 */ /* 0x000fe200078e02ff */
[----:B------:R-:W-:Y:S01]  /*4080*/  LEA.HI.X.SX32 R249, R13, R0, 0x1, P6 ;  /* 0x000000000df97211 */ /* 0x000fe200030f0eff */
[C---:B------:R-:W-:Y:S01]  /*4090*/  IMAD R13, R3.reuse, 0x28, RZ ;  /* 0x00000028030d7824 */ /* 0x040fe200078e02ff */
[CC--:B------:R-:W-:Y:S01]  /*40a0*/  LEA R238, P6, R10.reuse, R214.reuse, 0x1 ;  /* 0x000000d60aee7211 */ /* 0x0c0fe200078c08ff */
[----:B0-----:R-:W-:Y:S01]  /*40b0*/  IMAD R24, R3, 0x5c, RZ ;  /* 0x0000005c03187824 */ /* 0x001fe200078e02ff */
[----:B-1----:R-:W-:Y:S01]  /*40c0*/  LEA R22, P2, R5, R214, 0x1 ;  /* 0x000000d605167211 */ /* 0x002fe200078408ff */
[C---:B------:R-:W-:Y:S01]  /*40d0*/  IMAD R25, R3.reuse, 0x5e, RZ ;  /* 0x0000005e03197824 */ /* 0x040fe200078e02ff */
[----:B------:R-:W-:Y:S01]  /*40e0*/  LEA.HI.X.SX32 R239, R10, R0, 0x1, P6 ;  /* 0x000000000aef7211 */ /* 0x000fe200030f0eff */
[C---:B------:R-:W-:Y:S01]  /*40f0*/  IMAD R10, R3.reuse, 0x4e, RZ ;  /* 0x0000004e030a7824 */ /* 0x040fe200078e02ff */
[----:B--2---:R-:W-:Y:S01]  /*4100*/  LEA R18, P3, R2, R214, 0x1 ;  /* 0x000000d602127211 */ /* 0x004fe200078608ff */
[----:B------:R-:W-:Y:S01]  /*4110*/  IMAD R42, R3, 0xe, RZ ;  /* 0x0000000e032a7824 */ /* 0x000fe200078e02ff */
[-C--:B------:R-:W-:Y:S01]  /*4120*/  LEA.HI.X.SX32 R23, R5, R0.reuse, 0x1, P2 ;  /* 0x0000000005177211 */ /* 0x080fe200010f0eff */
[----:B----4-:R-:W-:Y:S01]  /*4130*/  IMAD R5, R46, 0x2, R6 ;  /* 0x000000022e057824 */ /* 0x010fe200078e0206 */
[----:B------:R-:W-:Y:S01]  /*4140*/  LEA.HI.X.SX32 R19, R2, R0, 0x1, P3 ;  /* 0x0000000002137211 */ /* 0x000fe200018f0eff */
[----:B------:R-:W-:Y:S01]  /*4150*/  IMAD R46, R3, 0x72, RZ ;  /* 0x00000072032e7824 */ /* 0x000fe200078e02ff */
[----:B------:R-:W-:Y:S01]  /*4160*/  LEA R230, P6, R7, R214, 0x1 ;  /* 0x000000d607e67211 */ /* 0x000fe200078c08ff */
[----:B------:R0:W-:Y:S01]  /*4170*/  STL.64 [R1+0x20], R22 ;  /* 0x0000201601007387 */ /* 0x0001e20000100a00 */
[----:B------:R-:W-:Y:S01]  /*4180*/  LEA R2, R47, R5, 0x1 ;  /* 0x000000052f027211 */ /* 0x000fe200078e08ff */
[----:B------:R-:W-:Y:S01]  /*4190*/  IMAD R47, R3, 0x9, RZ ;  /* 0x00000009032f7824 */ /* 0x000fe200078e02ff */
[----:B------:R-:W-:Y:S01]  /*41a0*/  LEA.HI.X.SX32 R231, R7, R0, 0x1, P6 ;  /* 0x0000000007e77211 */ /* 0x000fe200030f0eff */
[----:B------:R1:W-:Y:S01]  /*41b0*/  STL.64 [R1+0x18], R18 ;  /* 0x0000181201007387 */ /* 0x0003e20000100a00 */
[----:B------:R-:W-:Y:S01]  /*41c0*/  LEA R222, P6, R5, R214, 0x1 ;  /* 0x000000d605de7211 */ /* 0x000fe200078c08ff */
[----:B------:R-:W-:-:S02]  /*41d0*/  IMAD R7, R3, 0x92, RZ ;  /* 0x0000009203077824 */ /* 0x000fc400078e02ff */
[----:B------:R2:W-:Y:S01]  /*41e0*/  STL.64 [R1+0x10], R16 ;  /* 0x0000101001007387 */ /* 0x0005e20000100a00 */
[----:B------:R-:W-:Y:S01]  /*41f0*/  LEA.HI.X.SX32 R223, R5, R0, 0x1, P6 ;  /* 0x0000000005df7211 */ /* 0x000fe200030f0eff */
[C---:B------:R-:W-:Y:S02]  /*4200*/  IMAD R5, R3.reuse, 0x12, RZ ;  /* 0x0000001203057824 */ /* 0x040fe400078e02ff */
[C---:B0-----:R-:W-:Y:S02]  /*4210*/  IMAD R22, R3.reuse, 0x5a, RZ ;  /* 0x0000005a03167824 */ /* 0x041fe400078e02ff */
[----:B------:R-:W-:Y:S01]  /*4220*/  IMAD R23, R3, 0x2e, RZ ;  /* 0x0000002e03177824 */ /* 0x000fe200078e02ff */
[----:B------:R-:W-:Y:S02]  /*4230*/  IADD3 R202, P4, PT, R5, R124, RZ ;  /* 0x0000007c05ca7210 */ /* 0x000fe40007f9e0ff */
[----:B-1----:R-:W-:Y:S02]  /*4240*/  LEA R18, P2, R4, R214, 0x1 ;  /* 0x000000d604127211 */ /* 0x002fe400078408ff */
[----:B------:R-:W-:-:S02]  /*4250*/  LEA.HI.X.SX32 R203, R47, R125, 0x1, P4 ;  /* 0x0000007d2fcb7211 */ /* 0x000fc400020f0eff */
[----:B------:R-:W-:Y:S01]  /*4260*/  LEA.HI.X.SX32 R19, R4, R0, 0x1, P2 ;  /* 0x0000000004137211 */ /* 0x000fe200010f0eff */
[----:B------:R-:W-:Y:S01]  /*4270*/  IMAD R4, R48, 0x2, R2 ;  /* 0x0000000230047824 */ /* 0x000fe200078e0202 */
[-C--:B------:R-:W-:Y:S01]  /*4280*/  LEA R244, P2, R9, R214.reuse, 0x1 ;  /* 0x000000d609f47211 */ /* 0x080fe200078408ff */
[----:B------:R-:W-:Y:S01]  /*4290*/  IMAD R48, R3, 0x94, RZ ;  /* 0x0000009403307824 */ /* 0x000fe200078e02ff */
[----:B--2---:R-:W-:Y:S01]  /*42a0*/  LEA R16, P3, R12, R214, 0x1 ;  /* 0x000000d60c107211 */ /* 0x004fe200078608ff */
[----:B------:R0:W-:Y:S01]  /*42b0*/  STL.64 [R1+0x8], R18 ;  /* 0x0000081201007387 */ /* 0x0001e20000100a00 */
[----:B------:R-:W-:Y:S01]  /*42c0*/  LEA.HI.X.SX32 R245, R9, R0, 0x1, P2 ;  /* 0x0000000009f57211 */ /* 0x000fe200010f0eff */
[----:B------:R-:W-:Y:S01]  /*42d0*/  IMAD R9, R3, 0x4c, RZ ;  /* 0x0000004c03097824 */ /* 0x000fe200078e02ff */
[----:B------:R-:W-:Y:S02]  /*42e0*/  LEA R234, P2, R8, R214, 0x1 ;  /* 0x000000d608ea7211 */ /* 0x000fe400078408ff */
[-C--:B------:R-:W-:Y:S01]  /*42f0*/  LEA.HI.X.SX32 R17, R12, R0.reuse, 0x1, P3 ;  /* 0x000000000c117211 */ /* 0x080fe200018f0eff */
[----:B-----5:R-:W-:Y:S01]  /*4300*/  IMAD R12, R53, 0x2, R4 ;  /* 0x00000002350c7824 */ /* 0x020fe200078e0204 */
[----:B------:R-:W-:Y:S01]  /*4310*/  LEA.HI.X.SX32 R235, R8, R0, 0x1, P2 ;  /* 0x0000000008eb7211 */ /* 0x000fe200010f0eff */
[----:B------:R-:W-:Y:S01]  /*4320*/  IMAD R8, R3, 0x26, RZ ;  /* 0x0000002603087824 */ /* 0x000fe200078e02ff */
[CC--:B------:R-:W-:Y:S01]  /*4330*/  LEA R226, P2, R6.reuse, R214.reuse, 0x1 ;  /* 0x000000d606e27211 */ /* 0x0c0fe200078408ff */
[----:B------:R1:W-:Y:S01]  /*4340*/  STL.64 [R1], R16 ;  /* 0x0000001001007387 */ /* 0x0003e20000100a00 */
[----:B------:R-:W-:Y:S01]  /*4350*/  LEA R246, P3, R11, R214, 0x1 ;  /* 0x000000d60bf67211 */ /* 0x000fe200078608ff */
[C---:B0-----:R-:W-:Y:S01]  /*4360*/  IMAD R18, R3.reuse, 0x56, RZ ;  /* 0x0000005603127824 */ /* 0x041fe200078e02ff */
[----:B------:R-:W-:Y:S01]  /*4370*/  LEA.HI.X.SX32 R227, R6, R0, 0x1, P2 ;  /* 0x0000000006e37211 */ /* 0x000fe200010f0eff */
[----:B------:R-:W-:Y:S01]  /*4380*/  IMAD R6, R3, 0x24, RZ ;  /* 0x0000002403067824 */ /* 0x000fe200078e02ff */
[----:B------:R-:W-:Y:S01]  /*4390*/  LEA R218, P2, R2, R214, 0x1 ;  /* 0x000000d602da7211 */ /* 0x000fe200078408ff */
[----:B------:R0:W-:Y:S01]  /*43a0*/  STL.64 [R1+0x658], R202 ;  /* 0x000658ca01007387 */ /* 0x0001e20000100a00 */
[----:B------:R-:W-:Y:S01]  /*43b0*/  LEA.HI.X.SX32 R247, R11, R0, 0x1, P3 ;  /* 0x000000000bf77211 */ /* 0x000fe200018f0eff */
[C---:B------:R-:W-:Y:S01]  /*43c0*/  IMAD R11, R3.reuse, 0xa, RZ ;  /* 0x0000000a030b7824 */ /* 0x040fe200078e02ff */
[----:B------:R-:W-:Y:S01]  /*43d0*/  LEA R208, P3, R12, R214, 0x1 ;  /* 0x000000d60cd07211 */ /* 0x000fe200078608ff */
[C---:B------:R-:W-:Y:S01]  /*43e0*/  IMAD R19, R3.reuse, 0x16, RZ ;  /* 0x0000001603137824 */ /* 0x040fe200078e02ff */
[----:B------:R-:W-:Y:S01]  /*43f0*/  LEA.HI.X.SX32 R219, R2, R0, 0x1, P2 ;  /* 0x0000000002db7211 */ /* 0x000fe200010f0eff */
[C---:B-1----:R-:W-:Y:S01]  /*4400*/  IMAD R16, R3.reuse, 0x2a, RZ ;  /* 0x0000002a03107824 */ /* 0x042fe200078e02ff */
[----:B------:R-:W-:Y:S01]  /*4410*/  LEA R214, P6, R4, R214, 0x1 ;  /* 0x000000d604d67211 */ /* 0x000fe200078c08ff */
[----:B------:R-:W-:Y:S01]  /*4420*/  IMAD R17, R3, 0x54, RZ ;  /* 0x0000005403117824 */ /* 0x000fe200078e02ff */
[-C--:B------:R-:W-:Y:S01]  /*4430*/  IADD3 RZ, P2, PT, R7, R124.reuse, RZ ;  /* 0x0000007c07ff7210 */ /* 0x080fe20007f5e0ff */
[C---:B------:R-:W-:Y:S01]  /*4440*/  IMAD R7, R3.reuse, 0x4a, RZ ;  /* 0x0000004a03077824 */ /* 0x040fe200078e02ff */
[----:B------:R-:W-:Y:S01]  /*4450*/  IADD3 R204, P5, PT, R6, R124, RZ ;  /* 0x0000007c06cc7210 */ /* 0x000fe20007fbe0ff */
[----:B------:R-:W-:Y:S01]  /*4460*/  IMAD R53, R3, 0x1e, RZ ;  /* 0x0000001e03357824 */ /* 0x000fe200078e02ff */
[----:B------:R-:W-:Y:S01]  /*4470*/  LEA.HI.X.SX32 R215, R4, R0, 0x1, P6 ;  /* 0x0000000004d77211 */ /* 0x000fe200030f0eff */
[----:B------:R-:W-:Y:S01]  /*4480*/  IMAD.MOV.U32 R4, RZ, RZ, RZ ;  /* 0x000000ffff047224 */ /* 0x000fe200078e00ff */
[----:B0-----:R-:W-:Y:S01]  /*4490*/  IADD3 R202, P6, PT, R152, R124, RZ ;  /* 0x0000007c98ca7210 */ /* 0x001fe20007fde0ff */
[----:B------:R-:W-:Y:S01]  /*44a0*/  IMAD.MOV.U32 R2, RZ, RZ, -0x800000 ;  /* 0xff800000ff027424 */ /* 0x000fe200078e00ff */
[----:B------:R-:W-:-:S02]  /*44b0*/  LEA.HI.X.SX32 R205, R5, R125, 0x1, P5 ;  /* 0x0000007d05cd7211 */ /* 0x000fc400028f0eff */
[-C--:B------:R-:W-:Y:S02]  /*44c0*/  IADD3 R210, P5, PT, R7, R124.reuse, RZ ;  /* 0x0000007c07d27210 */ /* 0x080fe40007fbe0ff */
[----:B------:R-:W-:Y:S01]  /*44d0*/  IADD3 R206, P4, PT, R48, R124, RZ ;  /* 0x0000007c30ce7210 */ /* 0x000fe20007f9e0ff */
[----:B------:R0:W-:Y:S01]  /*44e0*/  STL.64 [R1+0x620], R204 ;  /* 0x000620cc01007387 */ /* 0x0001e20000100a00 */
[-C--:B------:R-:W-:Y:S02]  /*44f0*/  LEA.HI.X.SX32 R203, R6, R125.reuse, 0x1, P6 ;  /* 0x0000007d06cb7211 */ /* 0x080fe400030f0eff */
[-C--:B------:R-:W-:Y:S02]  /*4500*/  LEA.HI.X.SX32 R211, R57, R125.reuse, 0x1, P5 ;  /* 0x0000007d39d37211 */ /* 0x080fe400028f0eff */
[-C--:B------:R-:W-:Y:S01]  /*4510*/  LEA.HI.X.SX32 R207, R7, R125.reuse, 0x1, P4 ;  /* 0x0000007d07cf7211 */ /* 0x080fe200020f0eff */
[----:B------:R1:W-:Y:S01]  /*4520*/  STL.64 [R1+0x5b0], R202 ;  /* 0x0005b0ca01007387 */ /* 0x0003e20000100a00 */
[----:B------:R-:W-:Y:S01]  /*4530*/  LEA.HI.X.SX32 R209, R12, R0, 0x1, P3 ;  /* 0x000000000cd17211 */ /* 0x000fe200018f0eff */
[C---:B------:R-:W-:Y:S01]  /*4540*/  IMAD R12, R3.reuse, 0x14, RZ ;  /* 0x00000014030c7824 */ /* 0x040fe200078e02ff */
[-C--:B------:R-:W-:Y:S01]  /*4550*/  IADD3 RZ, P3, PT, R20, R124.reuse, RZ ;  /* 0x0000007c14ff7210 */ /* 0x080fe20007f7e0ff */
[----:B------:R2:W-:Y:S01]  /*4560*/  STL.64 [R1+0x5a8], R210 ;  /* 0x0005a8d201007387 */ /* 0x0005e20000100a00 */
[-C--:B------:R-:W-:Y:S01]  /*4570*/  LEA.HI.X.SX32 R155, R154, R125.reuse, 0x1, P2 ;  /* 0x0000007d9a9b7211 */ /* 0x080fe200010f0eff */
[----:B------:R-:W-:Y:S01]  /*4580*/  IMAD R20, R3, 0x2c, RZ ;  /* 0x0000002c03147824 */ /* 0x000fe200078e02ff */
[-C--:B------:R-:W-:Y:S01]  /*4590*/  LEA.HI.X.SX32 R153, R152, R125.reuse, 0x1, P3 ;  /* 0x0000007d98997211 */ /* 0x080fe200018f0eff */
[----:B------:R3:W-:Y:S01]  /*45a0*/  STL.64 [R1+0x4d0], R206 ;  /* 0x0004d0ce01007387 */ /* 0x0007e20000100a00 */
[-C--:B0-----:R-:W-:Y:S01]  /*45b0*/  IADD3 R204, P2, PT, R56, R124.reuse, RZ ;  /* 0x0000007c38cc7210 */ /* 0x081fe20007f5e0ff */
[----:B------:R-:W-:Y:S01]  /*45c0*/  IMAD.MOV.U32 R3, RZ, RZ, RZ ;  /* 0x000000ffff037224 */ /* 0x000fe200078e00ff */
[----:B-1----:R-:W-:Y:S01]  /*45d0*/  IADD3 R202, P3, PT, R52, R124, RZ ;  /* 0x0000007c34ca7210 */ /* 0x002fe20007f7e0ff */
[----:B------:R-:W-:Y:S01]  /*45e0*/  IMAD.MOV.U32 R0, RZ, RZ, -0x800000 ;  /* 0xff800000ff007424 */ /* 0x000fe200078e00ff */
[----:B------:R-:W-:-:S02]  /*45f0*/  LEA.HI.X.SX32 R205, R9, R125, 0x1, P2 ;  /* 0x0000007d09cd7211 */ /* 0x000fc400010f0eff */
[CC--:B--2---:R-:W-:Y:S02]  /*4600*/  IADD3 R210, P5, PT, R8.reuse, R124.reuse, RZ ;  /* 0x0000007c08d27210 */ /* 0x0c4fe40007fbe0ff */
[-C--:B------:R-:W-:Y:S02]  /*4610*/  LEA.HI.X.SX32 R203, R61, R125.reuse, 0x1, P3 ;  /* 0x0000007d3dcb7211 */ /* 0x080fe400018f0eff */
[-C--:B---3--:R-:W-:Y:S02]  /*4620*/  IADD3 R206, P4, PT, R9, R124.reuse, RZ ;  /* 0x0000007c09ce7210 */ /* 0x088fe40007f9e0ff */
[-C--:B------:R-:W-:Y:S01]  /*4630*/  LEA.HI.X.SX32 R211, R65, R125.reuse, 0x1, P5 ;  /* 0x0000007d41d37211 */ /* 0x080fe200028f0eff */
[----:B------:R0:W-:Y:S01]  /*4640*/  STL.64 [R1+0x4c8], R202 ;  /* 0x0004c8ca01007387 */ /* 0x0001e20000100a00 */
[----:B------:R-:W-:Y:S02]  /*4650*/  LEA.HI.X.SX32 R207, R8, R125, 0x1, P4 ;  /* 0x0000007d08cf7211 */ /* 0x000fe400020f0eff */
[-C--:B------:R-:W-:Y:S01]  /*4660*/  IADD3 R6, P4, PT, R10, R124.reuse, RZ ;  /* 0x0000007c0a067210 */ /* 0x080fe20007f9e0ff */
[----:B------:R-:W-:Y:S01]  /*4670*/  STL.64 [R1+0x618], R210 ;  /* 0x000618d201007387 */ /* 0x000fe20000100a00 */
[----:B------:R-:W-:-:S02]  /*4680*/  IADD3 R56, P5, PT, R64, R124, RZ ;  /* 0x0000007c40387210 */ /* 0x000fc40007fbe0ff */
[-C--:B------:R-:W-:Y:S01]  /*4690*/  LEA.HI.X.SX32 R7, R69, R125.reuse, 0x1, P4 ;  /* 0x0000007d45077211 */ /* 0x080fe200020f0eff */
[----:B------:R-:W-:Y:S01]  /*46a0*/  STL.64 [R1+0x5a0], R206 ;  /* 0x0005a0ce01007387 */ /* 0x000fe20000100a00 */
[-C--:B------:R-:W-:Y:S02]  /*46b0*/  LEA.HI.X.SX32 R57, R10, R125.reuse, 0x1, P5 ;  /* 0x0000007d0a397211 */ /* 0x080fe400028f0eff */
[-C--:B------:R-:W-:Y:S01]  /*46c0*/  IADD3 R64, P2, PT, R66, R124.reuse, RZ ;  /* 0x0000007c42407210 */ /* 0x080fe20007f5e0ff */
[----:B------:R-:W-:Y:S01]  /*46d0*/  STL.64 [R1+0x4c0], R204 ;  /* 0x0004c0cc01007387 */ /* 0x000fe20000100a00 */
[----:B0-----:R-:W-:Y:S02]  /*46e0*/  IADD3 R202, P3, PT, R60, R124, RZ ;  /* 0x0000007c3cca7210 */ /* 0x001fe40007f7e0ff */
[-C--:B------:R-:W-:Y:S01]  /*46f0*/  LEA.HI.X.SX32 R65, R70, R125.reuse, 0x1, P2 ;  /* 0x0000007d46417211 */ /* 0x080fe200010f0eff */
[----:B------:R0:W-:Y:S01]  /*4700*/  STL.64 [R1+0x598], R6 ;  /* 0x0005980601007387 */ /* 0x0001e20000100a00 */
[----:B------:R-:W-:-:S02]  /*4710*/  LEA.HI.X.SX32 R203, R68, R125, 0x1, P3 ;  /* 0x0000007d44cb7211 */ /* 0x000fc400018f0eff */
[----:B------:R-:W-:Y:S02]  /*4720*/  CS2R R68, SRZ ;  /* 0x0000000000447805 */ /* 0x000fe4000001ff00 */
[-C--:B------:R-:W-:Y:S02]  /*4730*/  IADD3 R8, P2, PT, R13, R124.reuse, RZ ;  /* 0x0000007c0d087210 */ /* 0x080fe40007f5e0ff */
[-C--:B------:R-:W-:Y:S01]  /*4740*/  IADD3 R60, P3, PT, R67, R124.reuse, RZ ;  /* 0x0000007c433c7210 */ /* 0x080fe20007f7e0ff */
[----:B------:R-:W-:Y:S01]  /*4750*/  STL.64 [R1+0x4b8], R202 ;  /* 0x0004b8ca01007387 */ /* 0x000fe20000100a00 */
[-C--:B------:R-:W-:Y:S02]  /*4760*/  LEA.HI.X.SX32 R9, R12, R125.reuse, 0x1, P2 ;  /* 0x0000007d0c097211 */ /* 0x080fe400010f0eff */
[----:B------:R-:W-:Y:S02]  /*4770*/  CS2R R66, SRZ ;  /* 0x0000000000427805 */ /* 0x000fe4000001ff00 */
[----:B------:R-:W-:Y:S01]  /*4780*/  LEA.HI.X.SX32 R61, R14, R125, 0x1, P3 ;  /* 0x0000007d0e3d7211 */ /* 0x000fe200018f0eff */
[----:B------:R1:W-:Y:S01]  /*4790*/  STL.64 [R1+0x4b0], R56 ;  /* 0x0004b03801007387 */ /* 0x0003e20000100a00 */
[----:B0-----:R-:W-:-:S04]  /*47a0*/  IADD3 R6, P4, PT, R11, R124, RZ ;  /* 0x0000007c0b067210 */ /* 0x001fc80007f9e0ff */
[----:B------:R-:W-:Y:S02]  /*47b0*/  LEA.HI.X.SX32 R7, R71, R125, 0x1, P4 ;  /* 0x0000007d47077211 */ /* 0x000fe400020f0eff */
[----:B------:R-:W-:-:S03]  /*47c0*/  CS2R R70, SRZ ;  /* 0x0000000000467805 */ /* 0x000fc6000001ff00 */
[----:B------:R0:W-:Y:S01]  /*47d0*/  STL.64 [R1+0x670], R6 ;  /* 0x0006700601007387 */ /* 0x0001e20000100a00 */
[-C--:B-1----:R-:W-:Y:S02]  /*47e0*/  IADD3 R56, P5, PT, R12, R124.reuse, RZ ;  /* 0x0000007c0c387210 */ /* 0x082fe40007fbe0ff */
[----:B------:R-:W-:Y:S01]  /*47f0*/  IADD3 R12, P3, PT, R74, R124, RZ ;  /* 0x0000007c4a0c7210 */ /* 0x000fe20007f7e0ff */
[----:B------:R1:W-:Y:S01]  /*4800*/  STL.64 [R1+0x4a8], R64 ;  /* 0x0004a84001007387 */ /* 0x0003e20000100a00 */
[----:B------:R-:W-:-:S05]  /*4810*/  LEA.HI.X.SX32 R57, R11, R125, 0x1, P5 ;  /* 0x0000007d0b397211 */ /* 0x000fca00028f0eff */
[----:B------:R2:W-:Y:S01]  /*4820*/  STL.64 [R1+0x650], R56 ;  /* 0x0006503801007387 */ /* 0x0005e20000100a00 */
[----:B0-----:R-:W-:-:S03]  /*4830*/  IADD3 R6, P4, PT, R14, R124, RZ ;  /* 0x0000007c0e067210 */ /* 0x001fc60007f9e0ff */
[----:B------:R0:W-:Y:S01]  /*4840*/  STL.64 [R1+0x610], R8 ;  /* 0x0006100801007387 */ /* 0x0001e20000100a00 */
[-C--:B------:R-:W-:Y:S02]  /*4850*/  LEA.HI.X.SX32 R7, R13, R125.reuse, 0x1, P4 ;  /* 0x0000007d0d077211 */ /* 0x080fe400020f0eff */
[----:B-1----:R-:W-:Y:S02]  /*4860*/  CS2R R64, SRZ ;  /* 0x0000000000407805 */ /* 0x002fe4000001ff00 */
[----:B------:R-:W-:Y:S01]  /*4870*/  LEA.HI.X.SX32 R13, R81, R125, 0x1, P3 ;  /* 0x0000007d510d7211 */ /* 0x000fe200018f0eff */
[----:B------:R1:W-:Y:S01]  /*4880*/  STL.64 [R1+0x590], R6 ;  /* 0x0005900601007387 */ /* 0x0003e20000100a00 */
[----:B--2---:R-:W-:-:S03]  /*4890*/  IADD3 R56, P5, PT, R72, R124, RZ ;  /* 0x0000007c48387210 */ /* 0x004fc60007fbe0ff */
[----:B------:R2:W-:Y:S01]  /*48a0*/  STL.64 [R1+0x4a0], R60 ;  /* 0x0004a03c01007387 */ /* 0x0005e20000100a00 */
[-C--:B0-----:R-:W-:Y:S02]  /*48b0*/  IADD3 R8, P2, PT, R73, R124.reuse, RZ ;  /* 0x0000007c49087210 */ /* 0x081fe40007f5e0ff */
[----:B------:R-:W-:Y:S02]  /*48c0*/  CS2R R72, SRZ ;  /* 0x0000000000487805 */ /* 0x000fe4000001ff00 */
[-C--:B------:R-:W-:Y:S02]  /*48d0*/  LEA.HI.X.SX32 R57, R78, R125.reuse, 0x1, P5 ;  /* 0x0000007d4e397211 */ /* 0x080fe400028f0eff */
[----:B------:R-:W-:Y:S02]  /*48e0*/  LEA.HI.X.SX32 R9, R15, R125, 0x1, P2 ;  /* 0x0000007d0f097211 */ /* 0x000fe400010f0eff */
[----:B------:R-:W-:Y:S02]  /*48f0*/  IADD3 R10, P5, PT, R75, R124, RZ ;  /* 0x0000007c4b0a7210 */ /* 0x000fe40007fbe0ff */
[----:B------:R-:W-:-:S02]  /*4900*/  CS2R R74, SRZ ;  /* 0x00000000004a7805 */ /* 0x000fc4000001ff00 */
[----:B-1----:R-:W-:Y:S02]  /*4910*/  IADD3 R6, P4, PT, R15, R124, RZ ;  /* 0x0000007c0f067210 */ /* 0x002fe40007f9e0ff */
[-C--:B------:R-:W-:Y:S02]  /*4920*/  LEA.HI.X.SX32 R11, R17, R125.reuse, 0x1, P5 ;  /* 0x0000007d110b7211 */ /* 0x080fe400028f0eff */
[----:B--2---:R-:W-:Y:S02]  /*4930*/  CS2R R60, SRZ ;  /* 0x00000000003c7805 */ /* 0x004fe4000001ff00 */
[----:B------:R-:W-:Y:S02]  /*4940*/  LEA.HI.X.SX32 R7, R79, R125, 0x1, P4 ;  /* 0x0000007d4f077211 */ /* 0x000fe400020f0eff */
[----:B------:R-:W-:-:S03]  /*4950*/  CS2R R78, SRZ ;  /* 0x00000000004e7805 */ /* 0x000fc6000001ff00 */
[----:B------:R0:W-:Y:S04]  /*4960*/  STL.64 [R1+0x588], R6 ;  /* 0x0005880601007387 */ /* 0x0001e80000100a00 */
[----:B------:R1:W-:Y:S04]  /*4970*/  STL.64 [R1+0x498], R56 ;  /* 0x0004983801007387 */ /* 0x0003e80000100a00 */
[----:B------:R2:W-:Y:S01]  /*4980*/  STL.64 [R1+0x490], R8 ;  /* 0x0004900801007387 */ /* 0x0005e20000100a00 */
[----:B0-----:R-:W-:-:S03]  /*4990*/  IADD3 R6, P4, PT, R16, R124, RZ ;  /* 0x0000007c10067210 */ /* 0x001fc60007f9e0ff */
[----:B------:R0:W-:Y:S01]  /*49a0*/  STL.64 [R1+0x488], R12 ;  /* 0x0004880c01007387 */ /* 0x0001e20000100a00 */
[-C--:B------:R-:W-:Y:S02]  /*49b0*/  LEA.HI.X.SX32 R7, R83, R125.reuse, 0x1, P4 ;  /* 0x0000007d53077211 */ /* 0x080fe400020f0eff */
[----:B-1----:R-:W-:Y:S02]  /*49c0*/  CS2R R56, SRZ ;  /* 0x0000000000387805 */ /* 0x002fe4000001ff00 */
[-C--:B--2---:R-:W-:Y:S01]  /*49d0*/  IADD3 R8, P2, PT, R17, R124.reuse, RZ ;  /* 0x0000007c11087210 */ /* 0x084fe20007f5e0ff */
[----:B------:R1:W-:Y:S03]  /*49e0*/  STL.64 [R1+0x608], R6 ;  /* 0x0006080601007387 */ /* 0x0003e60000100a00 */
[----:B------:R-:W-:Y:S02]  /*49f0*/  LEA.HI.X.SX32 R9, R16, R125, 0x1, P2 ;  /* 0x0000007d10097211 */ /* 0x000fe400010f0eff */
[----:B0-----:R-:W-:-:S02]  /*4a00*/  IADD3 R12, P3, PT, R80, R124, RZ ;  /* 0x0000007c500c7210 */ /* 0x001fc40007f7e0ff */
[----:B------:R-:W-:Y:S01]  /*4a10*/  CS2R R80, SRZ ;  /* 0x0000000000507805 */ /* 0x000fe2000001ff00 */
[----:B------:R0:W-:Y:S01]  /*4a20*/  STL.64 [R1+0x580], R8 ;  /* 0x0005800801007387 */ /* 0x0001e20000100a00 */
[-C--:B------:R-:W-:Y:S02]  /*4a30*/  LEA.HI.X.SX32 R13, R86, R125.reuse, 0x1, P3 ;  /* 0x0000007d560d7211 */ /* 0x080fe400018f0eff */
[-C--:B-1----:R-:W-:Y:S01]  /*4a40*/  IADD3 R6, P4, PT, R82, R124.reuse, RZ ;  /* 0x0000007c52067210 */ /* 0x082fe20007f9e0ff */
[----:B------:R1:W-:Y:S01]  /*4a50*/  STL.64 [R1+0x480], R10 ;  /* 0x0004800a01007387 */ /* 0x0003e20000100a00 */
[----:B------:R-:W-:Y:S02]  /*4a60*/  CS2R R82, SRZ ;  /* 0x0000000000527805 */ /* 0x000fe4000001ff00 */
[C---:B------:R-:W-:Y:S01]  /*4a70*/  LEA.HI.X.SX32 R7, R18.reuse, R125, 0x1, P4 ;  /* 0x0000007d12077211 */ /* 0x040fe200020f0eff */
[----:B------:R2:W-:Y:S01]  /*4a80*/  STL.64 [R1+0x478], R12 ;  /* 0x0004780c01007387 */ /* 0x0005e20000100a00 */
[----:B0-----:R-:W-:-:S04]  /*4a90*/  IADD3 R8, P2, PT, R18, R124, RZ ;  /* 0x0000007c12087210 */ /* 0x001fc80007f5e0ff */
[-C--:B------:R-:W-:Y:S02]  /*4aa0*/  LEA.HI.X.SX32 R9, R87, R125.reuse, 0x1, P2 ;  /* 0x0000007d57097211 */ /* 0x080fe400010f0eff */
[----:B------:R-:W-:Y:S02]  /*4ab0*/  CS2R R86, SRZ ;  /* 0x0000000000567805 */ /* 0x000fe4000001ff00 */
[-C--:B-1----:R-:W-:Y:S01]  /*4ac0*/  IADD3 R10, P5, PT, R84, R124.reuse, RZ ;  /* 0x0000007c540a7210 */ /* 0x082fe20007fbe0ff */
[----:B------:R0:W-:Y:S03]  /*4ad0*/  STL.64 [R1+0x578], R8 ;  /* 0x0005780801007387 */ /* 0x0001e60000100a00 */
[----:B------:R-:W-:Y:S02]  /*4ae0*/  LEA.HI.X.SX32 R11, R88, R125, 0x1, P5 ;  /* 0x0000007d580b7211 */ /* 0x000fe400028f0eff */
[----:B--2---:R-:W-:Y:S01]  /*4af0*/  IADD3 R12, P3, PT, R85, R124, RZ ;  /* 0x0000007c550c7210 */ /* 0x004fe20007f7e0ff */
[----:B------:R1:W-:Y:S01]  /*4b00*/  STL.64 [R1+0x470], R6 ;  /* 0x0004700601007387 */ /* 0x0003e20000100a00 */
[----:B------:R-:W-:-:S02]  /*4b10*/  CS2R R84, SRZ ;  /* 0x0000000000547805 */ /* 0x000fc4000001ff00 */
[-C--:B------:R-:W-:Y:S01]  /*4b20*/  LEA.HI.X.SX32 R13, R21, R125.reuse, 0x1, P3 ;  /* 0x0000007d150d7211 */ /* 0x080fe200018f0eff */
[----:B------:R2:W-:Y:S01]  /*4b30*/  STL.64 [R1+0x468], R10 ;  /* 0x0004680a01007387 */ /* 0x0005e20000100a00 */
[-C--:B0-----:R-:W-:Y:S02]  /*4b40*/  IADD3 R8, P2, PT, R19, R124.reuse, RZ ;  /* 0x0000007c13087210 */ /* 0x081fe40007f5e0ff */
[-C--:B-1----:R-:W-:Y:S02]  /*4b50*/  IADD3 R6, P4, PT, R20, R124.reuse, RZ ;  /* 0x0000007c14067210 */ /* 0x082fe40007f9e0ff */
[-C--:B------:R-:W-:Y:S02]  /*4b60*/  LEA.HI.X.SX32 R9, R90, R125.reuse, 0x1, P2 ;  /* 0x0000007d5a097211 */ /* 0x080fe400010f0eff */
[----:B--2---:R-:W-:Y:S02]  /*4b70*/  IADD3 R10, P5, PT, R21, R124, RZ ;  /* 0x0000007c150a7210 */ /* 0x004fe40007fbe0ff */
[-C--:B------:R-:W-:Y:S01]  /*4b80*/  LEA.HI.X.SX32 R7, R19, R125.reuse, 0x1, P4 ;  /* 0x0000007d13077211 */ /* 0x080fe200020f0eff */
[----:B------:R0:W-:Y:S01]  /*4b90*/  STL.64 [R1+0x648], R8 ;  /* 0x0006480801007387 */ /* 0x0001e20000100a00 */
[----:B------:R-:W-:-:S03]  /*4ba0*/  LEA.HI.X.SX32 R11, R20, R125, 0x1, P5 ;  /* 0x0000007d140b7211 */ /* 0x000fc600028f0eff */
[----:B------:R1:W-:Y:S04]  /*4bb0*/  STL.64 [R1+0x600], R6 ;  /* 0x0006000601007387 */ /* 0x0003e80000100a00 */
[----:B------:R2:W-:Y:S01]  /*4bc0*/  STL.64 [R1+0x570], R10 ;  /* 0x0005700a01007387 */ /* 0x0005e20000100a00 */
[----:B0-----:R-:W-:-:S03]  /*4bd0*/  IADD3 R8, P2, PT, R89, R124, RZ ;  /* 0x0000007c59087210 */ /* 0x001fc60007f5e0ff */
[----:B------:R0:W-:Y:S01]  /*4be0*/  STL.64 [R1+0x460], R12 ;  /* 0x0004600c01007387 */ /* 0x0001e20000100a00 */
[-C--:B-1----:R-:W-:Y:S02]  /*4bf0*/  IADD3 R6, P4, PT, R91, R124.reuse, RZ ;  /* 0x0000007c5b067210 */ /* 0x082fe40007f9e0ff */
[-C--:B------:R-:W-:Y:S02]  /*4c00*/  LEA.HI.X.SX32 R9, R94, R125.reuse, 0x1, P2 ;  /* 0x0000007d5e097211 */ /* 0x080fe400010f0eff */
[CC--:B--2---:R-:W-:Y:S02]  /*4c10*/  IADD3 R10, P5, PT, R22.reuse, R124.reuse, RZ ;  /* 0x0000007c160a7210 */ /* 0x0c4fe40007fbe0ff */
[-C--:B------:R-:W-:Y:S01]  /*4c20*/  LEA.HI.X.SX32 R7, R22, R125.reuse, 0x1, P4 ;  /* 0x0000007d16077211 */ /* 0x080fe200020f0eff */
[----:B------:R1:W-:Y:S01]  /*4c30*/  STL.64 [R1+0x458], R8 ;  /* 0x0004580801007387 */ /* 0x0003e20000100a00 */
[----:B------:R-:W-:Y:S02]  /*4c40*/  LEA.HI.X.SX32 R11, R95, R125, 0x1, P5 ;  /* 0x0000007d5f0b7211 */ /* 0x000fe400028f0eff */
[----:B0-----:R-:W-:-:S03]  /*4c50*/  IADD3 R12, P3, PT, R92, R124, RZ ;  /* 0x0000007c5c0c7210 */ /* 0x001fc60007f7e0ff */
[----:B------:R0:W-:Y:S01]  /*4c60*/  STL.64 [R1+0x568], R10 ;  /* 0x0005680a01007387 */ /* 0x0001e20000100a00 */
[----:B------:R-:W-:-:S03]  /*4c70*/  LEA.HI.X.SX32 R13, R97, R125, 0x1, P3 ;  /* 0x0000007d610d7211 */ /* 0x000fc600018f0eff */
[----:B------:R2:W-:Y:S01]  /*4c80*/  STL.64 [R1+0x450], R6 ;  /* 0x0004500601007387 */ /* 0x0005e20000100a00 */
[----:B-1----:R-:W-:-:S03]  /*4c90*/  IADD3 R8, P2, PT, R93, R124, RZ ;  /* 0x0000007c5d087210 */ /* 0x002fc60007f5e0ff */
[----:B------:R1:W-:Y:S01]  /*4ca0*/  STL.64 [R1+0x448], R12 ;  /* 0x0004480c01007387 */ /* 0x0003e20000100a00 */
[CC--:B------:R-:W-:Y:S02]  /*4cb0*/  LEA.HI.X.SX32 R9, R24.reuse, R125.reuse, 0x1, P2 ;  /* 0x0000007d18097211 */ /* 0x0c0fe400010f0eff */
[-C--:B0-----:R-:W-:Y:S02]  /*4cc0*/  IADD3 R10, P5, PT, R23, R124.reuse, RZ ;  /* 0x0000007c170a7210 */ /* 0x081fe40007fbe0ff */
[-C--:B--2---:R-:W-:Y:S02]  /*4cd0*/  IADD3 R6, P4, PT, R24, R124.reuse, RZ ;  /* 0x0000007c18067210 */ /* 0x084fe40007f9e0ff */
[-C--:B------:R-:W-:Y:S02]  /*4ce0*/  LEA.HI.X.SX32 R11, R99, R125.reuse, 0x1, P5 ;  /* 0x0000007d630b7211 */ /* 0x080fe400028f0eff */
[-C--:B------:R-:W-:Y:S02]  /*4cf0*/  LEA.HI.X.SX32 R7, R23, R125.reuse, 0x1, P4 ;  /* 0x0000007d17077211 */ /* 0x080fe400020f0eff */
[-C--:B-1----:R-:W-:Y:S01]  /*4d00*/  IADD3 R12, P3, PT, R96, R124.reuse, RZ ;  /* 0x0000007c600c7210 */ /* 0x082fe20007f7e0ff */
[----:B------:R0:W-:Y:S03]  /*4d10*/  STL.64 [R1+0x5f8], R10 ;  /* 0x0005f80a01007387 */ /* 0x0001e60000100a00 */
[----:B------:R-:W-:Y:S01]  /*4d20*/  LEA.HI.X.SX32 R13, R102, R125, 0x1, P3 ;  /* 0x0000007d660d7211 */ /* 0x000fe200018f0eff */
[----:B------:R1:W-:Y:S04]  /*4d30*/  STL.64 [R1+0x560], R6 ;  /* 0x0005600601007387 */ /* 0x0003e80000100a00 */
[----:B------:R2:W-:Y:S01]  /*4d40*/  STL.64 [R1+0x440], R8 ;  /* 0x0004400801007387 */ /* 0x0005e20000100a00 */
[----:B0-----:R-:W-:-:S03]  /*4d50*/  IADD3 R10, P5, PT, R98, R124, RZ ;  /* 0x0000007c620a7210 */ /* 0x001fc60007fbe0ff */
[----:B------:R0:W-:Y:S01]  /*4d60*/  STL.64 [R1+0x438], R12 ;  /* 0x0004380c01007387 */ /* 0x0001e20000100a00 */
[CC--:B-1----:R-:W-:Y:S02]  /*4d70*/  IADD3 R6, P4, PT, R25.reuse, R124.reuse, RZ ;  /* 0x0000007c19067210 */ /* 0x0c2fe40007f9e0ff */
[-C--:B------:R-:W-:Y:S02]  /*4d80*/  LEA.HI.X.SX32 R11, R25, R125.reuse, 0x1, P5 ;  /* 0x0000007d190b7211 */ /* 0x080fe400028f0eff */
[----:B------:R-:W-:Y:S02]  /*4d90*/  LEA.HI.X.SX32 R7, R103, R125, 0x1, P4 ;  /* 0x0000007d67077211 */ /* 0x000fe400020f0eff */
[----:B--2---:R-:W-:-:S03]  /*4da0*/  IADD3 R8, P2, PT, R100, R124, RZ ;  /* 0x0000007c64087210 */ /* 0x004fc60007f5e0ff */
[----:B------:R1:W-:Y:S01]  /*4db0*/  STL.64 [R1+0x558], R6 ;  /* 0x0005580601007387 */ /* 0x0003e20000100a00 */
[-C--:B------:R-:W-:Y:S02]  /*4dc0*/  LEA.HI.X.SX32 R9, R104, R125.reuse, 0x1, P2 ;  /* 0x0000007d68097211 */ /* 0x080fe400010f0eff */
[-C--:B0-----:R-:W-:Y:S01]  /*4dd0*/  IADD3 R12, P3, PT, R101, R124.reuse, RZ ;  /* 0x0000007c650c7210 */ /* 0x081fe20007f7e0ff */
[----:B------:R0:W-:Y:S03]  /*4de0*/  STL.64 [R1+0x430], R10 ;  /* 0x0004300a01007387 */ /* 0x0001e60000100a00 */
[----:B------:R-:W-:Y:S01]  /*4df0*/  LEA.HI.X.SX32 R13, R30, R125, 0x1, P3 ;  /* 0x0000007d1e0d7211 */ /* 0x000fe200018f0eff */
[----:B------:R2:W-:Y:S01]  /*4e00*/  STL.64 [R1+0x428], R8 ;  /* 0x0004280801007387 */ /* 0x0005e20000100a00 */
[-C--:B-1----:R-:W-:Y:S02]  /*4e10*/  IADD3 R6, P4, PT, R26, R124.reuse, RZ ;  /* 0x0000007c1a067210 */ /* 0x082fe40007f9e0ff */
[----:B0-----:R-:W-:-:S02]  /*4e20*/  IADD3 R10, P5, PT, R27, R124, RZ ;  /* 0x0000007c1b0a7210 */ /* 0x001fc40007fbe0ff */
[-C--:B------:R-:W-:Y:S02]  /*4e30*/  LEA.HI.X.SX32 R7, R105, R125.reuse, 0x1, P4 ;  /* 0x0000007d69077211 */ /* 0x080fe400020f0eff */
[-C--:B------:R-:W-:Y:S02]  /*4e40*/  LEA.HI.X.SX32 R11, R26, R125.reuse, 0x1, P5 ;  /* 0x0000007d1a0b7211 */ /* 0x080fe400028f0eff */
[-C--:B--2---:R-:W-:Y:S01]  /*4e50*/  IADD3 R8, P2, PT, R28, R124.reuse, RZ ;  /* 0x0000007c1c087210 */ /* 0x084fe20007f5e0ff */
[----:B------:R0:W-:Y:S03]  /*4e60*/  STL.64 [R1+0x678], R6 ;  /* 0x0006780601007387 */ /* 0x0001e60000100a00 */
[----:B------:R-:W-:Y:S01]  /*4e70*/  LEA.HI.X.SX32 R9, R27, R125, 0x1, P2 ;  /* 0x0000007d1b097211 */ /* 0x000fe200010f0eff */
[----:B------:R1:W-:Y:S04]  /*4e80*/  STL.64 [R1+0x668], R10 ;  /* 0x0006680a01007387 */ /* 0x0003e80000100a00 */
[----:B------:R2:W-:Y:S01]  /*4e90*/  STL.64 [R1+0x640], R8 ;  /* 0x0006400801007387 */ /* 0x0005e20000100a00 */
[----:B0-----:R-:W-:-:S02]  /*4ea0*/  IADD3 R6, P4, PT, R29, R124, RZ ;  /* 0x0000007c1d067210 */ /* 0x001fc40007f9e0ff */
[-C--:B-1----:R-:W-:Y:S02]  /*4eb0*/  IADD3 R10, P5, PT, R30, R124.reuse, RZ ;  /* 0x0000007c1e0a7210 */ /* 0x082fe40007fbe0ff */
[-C--:B------:R-:W-:Y:S02]  /*4ec0*/  LEA.HI.X.SX32 R7, R28, R125.reuse, 0x1, P4 ;  /* 0x0000007d1c077211 */ /* 0x080fe400020f0eff */
[-C--:B------:R-:W-:Y:S02]  /*4ed0*/  LEA.HI.X.SX32 R11, R29, R125.reuse, 0x1, P5 ;  /* 0x0000007d1d0b7211 */ /* 0x080fe400028f0eff */
[-C--:B--2---:R-:W-:Y:S01]  /*4ee0*/  IADD3 R8, P2, PT, R106, R124.reuse, RZ ;  /* 0x0000007c6a087210 */ /* 0x084fe20007f5e0ff */
        /* <DEDUP_REMOVED lines=11> */
[----:B0-----:R-:W-:Y:S02]  /*4fa0*/  IADD3 R8, P2, PT, R109, R124, RZ ;  /* 0x0000007c6d087210 */ /* 0x001fe40007f5e0ff */
[-C--:B------:R-:W-:Y:S01]  /*4fb0*/  LEA.HI.X.SX32 R13, R113, R125.reuse, 0x1, P3 ;  /* 0x0000007d710d7211 */ /* 0x080fe200018f0eff */
[----:B------:R0:W-:Y:S01]  /*4fc0*/  STL.64 [R1+0x410], R6 ;  /* 0x0004100601007387 */ /* 0x0001e20000100a00 */
[----:B------:R-:W-:-:S03]  /*4fd0*/  LEA.HI.X.SX32 R9, R33, R125, 0x1, P2 ;  /* 0x0000007d21097211 */ /* 0x000fc600010f0eff */
[----:B------:R2:W-:Y:S01]  /*4fe0*/  STL.64 [R1+0x408], R12 ;  /* 0x0004080c01007387 */ /* 0x0005e20000100a00 */
[CC--:B-1----:R-:W-:Y:S02]  /*4ff0*/  IADD3 R10, P5, PT, R32.reuse, R124.reuse, RZ ;  /* 0x0000007c200a7210 */ /* 0x0c2fe40007fbe0ff */
[-C--:B0-----:R-:W-:Y:S02]  /*5000*/  IADD3 R6, P4, PT, R33, R124.reuse, RZ ;  /* 0x0000007c21067210 */ /* 0x081fe40007f9e0ff */
        /* <DEDUP_REMOVED lines=11> */
[-C--:B--2---:R-:W-:Y:S02]  /*50c0*/  IADD3 R8, P2, PT, R116, R124.reuse, RZ ;  /* 0x0000007c74087210 */ /* 0x084fe40007f5e0ff */
[-C--:B------:R-:W-:Y:S02]  /*50d0*/  LEA.HI.X.SX32 R7, R119, R125.reuse, 0x1, P4 ;  /* 0x0000007d77077211 */ /* 0x080fe400020f0eff */
[----:B------:R-:W-:Y:S02]  /*50e0*/  LEA.HI.X.SX32 R9, R122, R125, 0x1, P2 ;  /* 0x0000007d7a097211 */ /* 0x000fe400010f0eff */
[----:B0-----:R-:W-:Y:S01]  /*50f0*/  IADD3 R12, P3, PT, R117, R124, RZ ;  /* 0x0000007c750c7210 */ /* 0x001fe20007f7e0ff */
[----:B------:R0:W-:Y:S01]  /*5100*/  STL.64 [R1+0x538], R6 ;  /* 0x0005380601007387 */ /* 0x0001e20000100a00 */
[----:B------:R-:W-:-:S02]  /*5110*/  MOV R122, 0x3f800000 ;  /* 0x3f800000007a7802 */ /* 0x000fc40000000f00 */
[-C--:B------:R-:W-:Y:S01]  /*5120*/  LEA.HI.X.SX32 R13, R37, R125.reuse, 0x1, P3 ;  /* 0x0000007d250d7211 */ /* 0x080fe200018f0eff */
[----:B------:R1:W-:Y:S04]  /*5130*/  STL.64 [R1+0x3f0], R10 ;  /* 0x0003f00a01007387 */ /* 0x0003e80000100a00 */
[----:B------:R2:W-:Y:S01]  /*5140*/  STL.64 [R1+0x3e8], R8 ;  /* 0x0003e80801007387 */ /* 0x0005e20000100a00 */
[-C--:B0-----:R-:W-:Y:S02]  /*5150*/  IADD3 R6, P4, PT, R35, R124.reuse, RZ ;  /* 0x0000007c23067210 */ /* 0x081fe40007f9e0ff */
[-C--:B-1----:R-:W-:Y:S02]  /*5160*/  IADD3 R10, P5, PT, R36, R124.reuse, RZ ;  /* 0x0000007c240a7210 */ /* 0x082fe40007fbe0ff */
[----:B------:R-:W-:Y:S01]  /*5170*/  LEA.HI.X.SX32 R7, R156, R125, 0x1, P4 ;  /* 0x0000007d9c077211 */ /* 0x000fe200020f0eff */
[----:B------:R-:W-:Y:S01]  /*5180*/  IMAD.MOV.U32 R156, RZ, RZ, 0x3f800000 ;  /* 0x3f800000ff9c7424 */ /* 0x000fe200078e00ff */
[----:B--2---:R-:W-:-:S02]  /*5190*/  IADD3 R8, P2, PT, R37, R124, RZ ;  /* 0x0000007c25087210 */ /* 0x004fc40007f5e0ff */
[-C--:B------:R-:W-:Y:S01]  /*51a0*/  LEA.HI.X.SX32 R11, R35, R125.reuse, 0x1, P5 ;  /* 0x0000007d230b7211 */ /* 0x080fe200028f0eff */
[----:B------:R0:W-:Y:S01]  /*51b0*/  STL.64 [R1+0x638], R6 ;  /* 0x0006380601007387 */ /* 0x0001e20000100a00 */
[----:B------:R-:W-:-:S03]  /*51c0*/  LEA.HI.X.SX32 R9, R36, R125, 0x1, P2 ;  /* 0x0000007d24097211 */ /* 0x000fc600010f0eff */
[----:B------:R1:W-:Y:S04]  /*51d0*/  STL.64 [R1+0x5e0], R10 ;  /* 0x0005e00a01007387 */ /* 0x0003e80000100a00 */
[----:B------:R2:W-:Y:S01]  /*51e0*/  STL.64 [R1+0x530], R8 ;  /* 0x0005300801007387 */ /* 0x0005e20000100a00 */
[----:B0-----:R-:W-:-:S03]  /*51f0*/  IADD3 R6, P4, PT, R123, R124, RZ ;  /* 0x0000007c7b067210 */ /* 0x001fc60007f9e0ff */
[----:B------:R0:W-:Y:S01]  /*5200*/  STL.64 [R1+0x3e0], R12 ;  /* 0x0003e00c01007387 */ /* 0x0001e20000100a00 */
[----:B------:R-:W-:Y:S01]  /*5210*/  IMAD.MOV.U32 R123, RZ, RZ, 0x3f800000 ;  /* 0x3f800000ff7b7424 */ /* 0x000fe200078e00ff */
[-C--:B-1----:R-:W-:Y:S02]  /*5220*/  IADD3 R10, P5, PT, R157, R124.reuse, RZ ;  /* 0x0000007c9d0a7210 */ /* 0x082fe40007fbe0ff */
[-C--:B------:R-:W-:Y:S02]  /*5230*/  LEA.HI.X.SX32 R7, R160, R125.reuse, 0x1, P4 ;  /* 0x0000007da0077211 */ /* 0x080fe400020f0eff */
[C---:B--2---:R-:W-:Y:S02]  /*5240*/  IADD3 R8, P2, PT, R38.reuse, R124, RZ ;  /* 0x0000007c26087210 */ /* 0x044fe40007f5e0ff */
[-C--:B------:R-:W-:Y:S01]  /*5250*/  LEA.HI.X.SX32 R11, R38, R125.reuse, 0x1, P5 ;  /* 0x0000007d260b7211 */ /* 0x080fe200028f0eff */
[----:B------:R1:W-:Y:S01]  /*5260*/  STL.64 [R1+0x3d8], R6 ;  /* 0x0003d80601007387 */ /* 0x0003e20000100a00 */
[----:B------:R-:W-:-:S02]  /*5270*/  LEA.HI.X.SX32 R9, R161, R125, 0x1, P2 ;  /* 0x0000007da1097211 */ /* 0x000fc400010f0eff */
[----:B0-----:R-:W-:Y:S02]  /*5280*/  IADD3 R12, P3, PT, R158, R124, RZ ;  /* 0x0000007c9e0c7210 */ /* 0x001fe40007f7e0ff */
[----:B------:R-:W-:Y:S01]  /*5290*/  MOV R157, 0x3f800000 ;  /* 0x3f800000009d7802 */ /* 0x000fe20000000f00 */
        /* <DEDUP_REMOVED lines=27> */
[----:B-1----:R-:W-:-:S04]  /*5450*/  IADD3 R10, P5, PT, R42, R124, RZ ;  /* 0x0000007c2a0a7210 */ /* 0x002fc80007fbe0ff */
[-C--:B------:R-:W-:Y:S02]  /*5460*/  LEA.HI.X.SX32 R11, R171, R125.reuse, 0x1, P5 ;  /* 0x0000007dab0b7211 */ /* 0x080fe400028f0eff */
[CC--:B0-----:R-:W-:Y:S02]  /*5470*/  IADD3 R8, P2, PT, R43.reuse, R124.reuse, RZ ;  /* 0x0000007c2b087210 */ /* 0x0c1fe40007f5e0ff */
[----:B--2---:R-:W-:Y:S01]  /*5480*/  IADD3 R6, P4, PT, R44, R124, RZ ;  /* 0x0000007c2c067210 */ /* 0x004fe20007f9e0ff */
[----:B------:R0:W-:Y:S01]  /*5490*/  STL.64 [R1+0x660], R10 ;  /* 0x0006600a01007387 */ /* 0x0001e20000100a00 */
[-C--:B------:R-:W-:Y:S02]  /*54a0*/  LEA.HI.X.SX32 R9, R42, R125.reuse, 0x1, P2 ;  /* 0x0000007d2a097211 */ /* 0x080fe400010f0eff */
[----:B------:R-:W-:-:S03]  /*54b0*/  LEA.HI.X.SX32 R7, R43, R125, 0x1, P4 ;  /* 0x0000007d2b077211 */ /* 0x000fc600020f0eff */
[----:B------:R1:W-:Y:S04]  /*54c0*/  STL.64 [R1+0x630], R8 ;  /* 0x0006300801007387 */ /* 0x0003e80000100a00 */
[----:B------:R2:W-:Y:S01]  /*54d0*/  STL.64 [R1+0x5d0], R6 ;  /* 0x0005d00601007387 */ /* 0x0005e20000100a00 */
[----:B0-----:R-:W-:-:S04]  /*54e0*/  IADD3 R10, P5, PT, R45, R124, RZ ;  /* 0x0000007c2d0a7210 */ /* 0x001fc80007fbe0ff */
[----:B------:R-:W-:Y:S02]  /*54f0*/  LEA.HI.X.SX32 R11, R44, R125, 0x1, P5 ;  /* 0x0000007d2c0b7211 */ /* 0x000fe400028f0eff */
[----:B-1----:R-:W-:-:S03]  /*5500*/  IADD3 R8, P2, PT, R172, R124, RZ ;  /* 0x0000007cac087210 */ /* 0x002fc60007f5e0ff */
[----:B------:R0:W-:Y:S01]  /*5510*/  STL.64 [R1+0x510], R10 ;  /* 0x0005100a01007387 */ /* 0x0001e20000100a00 */
[----:B--2---:R-:W-:Y:S02]  /*5520*/  IADD3 R6, P4, PT, R173, R124, RZ ;  /* 0x0000007cad067210 */ /* 0x004fe40007f9e0ff */
[-C--:B------:R-:W-:Y:S01]  /*5530*/  LEA.HI.X.SX32 R9, R176, R125.reuse, 0x1, P2 ;  /* 0x0000007db0097211 */ /* 0x080fe200010f0eff */
[----:B------:R1:W-:Y:S01]  /*5540*/  STL.64 [R1+0x3a0], R12 ;  /* 0x0003a00c01007387 */ /* 0x0003e20000100a00 */
[----:B------:R-:W-:-:S03]  /*5550*/  LEA.HI.X.SX32 R7, R46, R125, 0x1, P4 ;  /* 0x0000007d2e077211 */ /* 0x000fc600020f0eff */
[----:B------:R2:W-:Y:S01]  /*5560*/  STL.64 [R1+0x398], R8 ;  /* 0x0003980801007387 */ /* 0x0005e20000100a00 */
[----:B0-----:R-:W-:-:S04]  /*5570*/  IADD3 R10, P5, PT, R46, R124, RZ ;  /* 0x0000007c2e0a7210 */ /* 0x001fc80007fbe0ff */
[-C--:B------:R-:W-:Y:S02]  /*5580*/  LEA.HI.X.SX32 R11, R177, R125.reuse, 0x1, P5 ;  /* 0x0000007db10b7211 */ /* 0x080fe400028f0eff */
[-C--:B-1----:R-:W-:Y:S02]  /*5590*/  IADD3 R12, P3, PT, R174, R124.reuse, RZ ;  /* 0x0000007cae0c7210 */ /* 0x082fe40007f7e0ff */
[-C--:B--2---:R-:W-:Y:S01]  /*55a0*/  IADD3 R8, P2, PT, R175, R124.reuse, RZ ;  /* 0x0000007caf087210 */ /* 0x084fe20007f5e0ff */
[----:B------:R0:W-:Y:S01]  /*55b0*/  STL.64 [R1+0x508], R10 ;  /* 0x0005080a01007387 */ /* 0x0001e20000100a00 */
[-C--:B------:R-:W-:Y:S02]  /*55c0*/  LEA.HI.X.SX32 R13, R179, R125.reuse, 0x1, P3 ;  /* 0x0000007db30d7211 */ /* 0x080fe400018f0eff */
        /* <DEDUP_REMOVED lines=18> */
[-C--:B------:R-:W-:Y:S02]  /*56f0*/  LEA.HI.X.SX32 R9, R186, R125.reuse, 0x1, P2 ;  /* 0x0000007dba097211 */ /* 0x080fe400010f0eff */
[-C--:B0-----:R-:W-:Y:S01]  /*5700*/  IADD3 R12, P3, PT, R183, R124.reuse, RZ ;  /* 0x0000007cb70c7210 */ /* 0x081fe20007f7e0ff */
[----:B------:R0:W-:Y:S03]  /*5710*/  STL.64 [R1+0x4f8], R6 ;  /* 0x0004f80601007387 */ /* 0x0001e60000100a00 */
[----:B------:R-:W-:Y:S01]  /*5720*/  LEA.HI.X.SX32 R13, R55, R125, 0x1, P3 ;  /* 0x0000007d370d7211 */ /* 0x000fe200018f0eff */
[----:B------:R1:W-:Y:S04]  /*5730*/  STL.64 [R1+0x370], R10 ;  /* 0x0003700a01007387 */ /* 0x0003e80000100a00 */
[----:B------:R2:W-:Y:S01]  /*5740*/  STL.64 [R1+0x368], R8 ;  /* 0x0003680801007387 */ /* 0x0005e20000100a00 */
[----:B0-----:R-:W-:-:S02]  /*5750*/  IADD3 R6, P4, PT, R53, R124, RZ ;  /* 0x0000007c35067210 */ /* 0x001fc40007f9e0ff */
        /* <DEDUP_REMOVED lines=24> */
[----:B--2---:R-:W-:Y:S02]  /*58e0*/  IADD3 R10, P5, PT, R62, R124, RZ ;  /* 0x0000007c3e0a7210 */ /* 0x004fe40007fbe0ff */
[-C--:B------:R-:W-:Y:S02]  /*58f0*/  LEA.HI.X.SX32 R9, R197, R125.reuse, 0x1, P2 ;  /* 0x0000007dc5097211 */ /* 0x080fe400010f0eff */
[----:B------:R-:W-:Y:S02]  /*5900*/  LEA.HI.X.SX32 R11, R59, R125, 0x1, P5 ;  /* 0x0000007d3b0b7211 */ /* 0x000fe400028f0eff */
[----:B------:R-:W-:-:S02]  /*5910*/  CS2R R58, SRZ ;  /* 0x00000000003a7805 */ /* 0x000fc4000001ff00 */
        /* <DEDUP_REMOVED lines=9> */
[----:B------:R-:W-:Y:S02]  /*59b0*/  CS2R R62, SRZ ;  /* 0x00000000003e7805 */ /* 0x000fe4000001ff00 */
[----:B--2---:R-:W-:Y:S02]  /*59c0*/  IADD3 R6, P4, PT, R198, R124, RZ ;  /* 0x0000007cc6067210 */ /* 0x004fe40007f9e0ff */
[-C--:B------:R-:W-:Y:S02]  /*59d0*/  LEA.HI.X.SX32 R11, R201, R125.reuse, 0x1, P5 ;  /* 0x0000007dc90b7211 */ /* 0x080fe400028f0eff */
[----:B------:R-:W-:-:S03]  /*59e0*/  LEA.HI.X.SX32 R7, R199, R125, 0x1, P4 ;  /* 0x0000007dc7077211 */ /* 0x000fc600020f0eff */
[----:B------:R0:W-:Y:S04]  /*59f0*/  STL.64 [R1+0x4d8], R10 ;  /* 0x0004d80a01007387 */ /* 0x0001e80000100a00 */
[----:B------:R0:W-:Y:S04]  /*5a00*/  STL.64 [R1+0x330], R8 ;  /* 0x0003300801007387 */ /* 0x0001e80000100a00 */
[----:B------:R0:W-:Y:S02]  /*5a10*/  STL.64 [R1+0x328], R6 ;  /* 0x0003280601007387 */ /* 0x0001e40000100a00 */
.L_x_1:
[----:B0-----:R-:W2:Y:S04]  /*5a20*/  LDL.64 R6, [R1+0x670] ;  /* 0x0006700001067983 */ /* 0x001ea80000100a00 */
[----:B------:R-:W3:Y:S04]  /*5a30*/  LDL.64 R18, [R1+0x668] ;  /* 0x0006680001127983 */ /* 0x000ee80000100a00 */
[----:B------:R-:W4:Y:S04]  /*5a40*/  LDL.64 R12, [R1+0x658] ;  /* 0x00065800010c7983 */ /* 0x000f280000100a00 */
[----:B------:R-:W5:Y:S04]  /*5a50*/  LDL.64 R26, [R1+0x650] ;  /* 0x00065000011a7983 */ /* 0x000f680000100a00 */
[----:B------:R-:W5:Y:S04]  /*5a60*/  LDL.64 R16, [R1+0x678] ;  /* 0x0006780001107983 */ /* 0x000f680000100a00 */
[----:B------:R-:W5:Y:S04]  /*5a70*/  LDL.64 R22, [R1+0x640] ;  /* 0x0006400001167983 */ /* 0x000f680000100a00 */
[----:B------:R-:W5:Y:S04]  /*5a80*/  LDL.64 R24, [R1+0x630] ;  /* 0x0006300001187983 */ /* 0x000f680000100a00 */
[----:B------:R-:W5:Y:S04]  /*5a90*/  LDL.64 R14, [R1+0x660] ;  /* 0x00066000010e7983 */ /* 0x000f680000100a00 */
[----:B------:R-:W5:Y:S04]  /*5aa0*/  LDL.64 R8, [R1+0x720] ;  /* 0x0007200001087983 */ /* 0x000f680000100a00 */
[----:B------:R-:W5:Y:S04]  /*5ab0*/  LDL.64 R34, [R1+0x638] ;  /* 0x0006380001227983 */ /* 0x000f680000100a00 */
[----:B------:R-:W5:Y:S01]  /*5ac0*/  LDL.64 R36, [R1+0x648] ;  /* 0x0006480001247983 */ /* 0x000f620000100a00 */
[C---:B------:R-:W-:Y:S01]  /*5ad0*/  IMAD.WIDE R10, R3.reuse, 0x2, R124 ;  /* 0x00000002030a7825 */ /* 0x040fe200078e027c */
[----:B------:R-:W0:Y:S02]  /*5ae0*/  LDC R150, c[0x0][0x3c4] ;  /* 0x0000f100ff967b82 */ /* 0x000e240000000800 */
[----:B------:R-:W5:Y:S04]  /*5af0*/  LDL.64 R32, [R1+0x628] ;  /* 0x0006280001207983 */ /* 0x000f680000100a00 */
        /* <DEDUP_REMOVED lines=50> */
[----:B--2---:R-:W-:-:S04]  /*5e20*/  IMAD.WIDE R6, R3, 0x2, R6 ;  /* 0x0000000203067825 */ /* 0x004fc800078e0206 */
[C---:B---3--:R-:W-:Y:S01]  /*5e30*/  IMAD.WIDE R30, R3.reuse, 0x2, R18 ;  /* 0x00000002031e7825 */ /* 0x048fe200078e0212 */
[----:B------:R-:W2:Y:S03]  /*5e40*/  LDG.E.U16 R41, desc[UR10][R6.64] ;  /* 0x0000000a06297981 */ /* 0x000ea6000c1e1500 */
[C---:B----4-:R-:W-:Y:S01]  /*5e50*/  IMAD.WIDE R12, R3.reuse, 0x2, R12 ;  /* 0x00000002030c7825 */ /* 0x050fe200078e020c */
[----:B------:R1:W3:Y:S04]  /*5e60*/  LDG.E.U16 R19, desc[UR10][R10.64] ;  /* 0x0000000a0a137981 */ /* 0x0002e8000c1e1500 */
[----:B------:R4:W2:Y:S01]  /*5e70*/  LDG.E.U16 R113, desc[UR10][R12.64] ;  /* 0x0000000a0c717981 */ /* 0x0008a2000c1e1500 */
[----:B-----5:R-:W-:-:S04]  /*5e80*/  IMAD.WIDE R94, R3, 0x2, R16 ;  /* 0x00000002035e7825 */ /* 0x020fc800078e0210 */
[C---:B------:R-:W-:Y:S01]  /*5e90*/  IMAD.WIDE R14, R3.reuse, 0x2, R14 ;  /* 0x00000002030e7825 */ /* 0x040fe200078e020e */
[----:B------:R-:W5:Y:S03]  /*5ea0*/  LDL.64 R16, [R1+0x620] ;  /* 0x0006200001107983 */ /* 0x000f660000100a00 */
[C---:B-1----:R-:W-:Y:S01]  /*5eb0*/  IMAD.WIDE R10, R3.reuse, 0x2, R26 ;  /* 0x00000002030a7825 */ /* 0x042fe200078e021a */
[----:B------:R1:W2:Y:S03]  /*5ec0*/  LDG.E.U16 R18, desc[UR10][R14.64] ;  /* 0x0000000a0e127981 */ /* 0x0002a6000c1e1500 */
[C---:B------:R-:W-:Y:S01]  /*5ed0*/  IMAD.WIDE R6, R3.reuse, 0x2, R22 ;  /* 0x0000000203067825 */ /* 0x040fe200078e0216 */
[----:B------:R-:W2:Y:S04]  /*5ee0*/  LDL.64 R26, [R1+0x600] ;  /* 0x00060000011a7983 */ /* 0x000ea80000100a00 */
[----:B------:R-:W3:Y:S01]  /*5ef0*/  LDL.64 R22, [R1+0x5e8] ;  /* 0x0005e80001167983 */ /* 0x000ee20000100a00 */
[----:B----4-:R-:W-:-:S03]  /*5f00*/  IMAD.WIDE R12, R3, 0x2, R24 ;  /* 0x00000002030c7825 */ /* 0x010fc600078e0218 */
[----:B------:R-:W4:Y:S01]  /*5f10*/  LDL.64 R24, [R1+0x5e0] ;  /* 0x0005e00001187983 */ /* 0x000f220000100a00 */
[----:B------:R-:W-:-:S03]  /*5f20*/  IMAD.WIDE R8, R3, 0x2, R8 ;  /* 0x0000000203087825 */ /* 0x000fc600078e0208 */
[----:B------:R0:W4:Y:S01]  /*5f30*/  LDG.E.U16 R104, desc[UR10][R10.64] ;  /* 0x0000000a0a687981 */ /* 0x000122000c1e1500 */
[----:B-1----:R-:W-:-:S03]  /*5f40*/  IMAD.WIDE R14, R3, 0x2, R34 ;  /* 0x00000002030e7825 */ /* 0x002fc600078e0222 */
[----:B------:R1:W4:Y:S04]  /*5f50*/  LDG.E.U16 R105, desc[UR10][R8.64] ;  /* 0x0000000a08697981 */ /* 0x000328000c1e1500 */
[----:B------:R-:W4:Y:S01]  /*5f60*/  LDL.64 R34, [R1+0x5d8] ;  /* 0x0005d80001227983 */ /* 0x000f220000100a00 */
[----:B0-----:R-:W-:-:S03]  /*5f70*/  IMAD.WIDE R10, R3, 0x2, R32 ;  /* 0x00000002030a7825 */ /* 0x001fc600078e0220 */
[----:B------:R-:W4:Y:S01]  /*5f80*/  LDL.64 R32, [R1+0x5d0] ;  /* 0x0005d00001207983 */ /* 0x000f220000100a00 */
[----:B-1----:R-:W-:-:S03]  /*5f90*/  IMAD.WIDE R8, R3, 0x2, R36 ;  /* 0x0000000203087825 */ /* 0x002fc600078e0224 */
[----:B------:R-:W4:Y:S04]  /*5fa0*/  LDL.64 R36, [R1+0x5f0] ;  /* 0x0005f00001247983 */ /* 0x000f280000100a00 */
[----:B------:R0:W4:Y:S04]  /*5fb0*/  LDG.E.U16 R93, desc[UR10][R8.64] ;  /* 0x0000000a085d7981 */ /* 0x000128000c1e1500 */
[----:B------:R1:W4:Y:S04]  /*5fc0*/  LDG.E.U16 R40, desc[UR10][R14.64] ;  /* 0x0000000a0e287981 */ /* 0x000328000c1e1500 */
[----:B------:R-:W4:Y:S01]  /*5fd0*/  LDG.E.U16 R51, desc[UR10][R6.64] ;  /* 0x0000000a06337981 */ /* 0x000f22000c1e1500 */
[----:B0-----:R-:W-:-:S03]  /*5fe0*/  IMAD.WIDE R8, R3, 0x2, R28 ;  /* 0x0000000203087825 */ /* 0x001fc600078e021c */
[----:B------:R0:W4:Y:S01]  /*5ff0*/  LDG.E.U16 R29, desc[UR10][R12.64] ;  /* 0x0000000a0c1d7981 */ /* 0x000122000c1e1500 */
[----:B-1----:R-:W-:-:S03]  /*6000*/  IMAD.WIDE R14, R3, 0x2, R44 ;  /* 0x00000002030e7825 */ /* 0x002fc600078e022c */
[----:B------:R2:W4:Y:S04]  /*6010*/  LDG.E.U16 R112, desc[UR10][R8.64] ;  /* 0x0000000a08707981 */ /* 0x000528000c1e1500 */
[----:B------:R3:W4:Y:S01]  /*6020*/  LDG.E.U16 R92, desc[UR10][R14.64] ;  /* 0x0000000a0e5c7981 */ /* 0x000722000c1e1500 */
[----:B0-----:R-:W-:-:S03]  /*6030*/  IMAD.WIDE R12, R3, 0x2, R20 ;  /* 0x00000002030c7825 */ /* 0x001fc600078e0214 */
[----:B------:R-:W4:Y:S04]  /*6040*/  LDL.64 R44, [R1+0x590] ;  /* 0x00059000012c7983 */ /* 0x000f280000100a00 */
[----:B------:R-:W4:Y:S04]  /*6050*/  LDG.E.U16 R50, desc[UR10][R12.64] ;  /* 0x0000000a0c327981 */ /* 0x000f28000c1e1500 */
[----:B------:R-:W4:Y:S01]  /*6060*/  LDL.64 R20, [R1+0x5c8] ;  /* 0x0005c80001147983 */ /* 0x000f220000100a00 */
[C---:B------:R-:W-:Y:S01]  /*6070*/  IMAD R130, R150.reuse, 0x10, R124 ;  /* 0x0000001096827824 */ /* 0x040fe200078e027c */
[----:B------:R-:W-:-:S02]  /*6080*/  LEA R134, R150, R124, 0x6 ;  /* 0x0000007c96867211 */ /* 0x000fc400078e30ff */
[----:B------:R-:W4:Y:S04]  /*6090*/  LDG.E.U16 R94, desc[UR10][R94.64] ;  /* 0x0000000a5e5e7981 */ /* 0x000f28000c1e1500 */
[----:B------:R-:W4:Y:S01]  /*60a0*/  LDG.E.U16 R30, desc[UR10][R30.64] ;  /* 0x0000000a1e1e7981 */ /* 0x000f22000c1e1500 */
[----:B-----5:R-:W-:-:S03]  /*60b0*/  IMAD.WIDE R6, R3, 0x2, R16 ;  /* 0x0000000203067825 */ /* 0x020fc600078e0210 */
[----:B------:R0:W5:Y:S04]  /*60c0*/  LDG.E.U16 R17, desc[UR10][R10.64] ;  /* 0x0000000a0a117981 */ /* 0x000168000c1e1500 */
[----:B------:R1:W5:Y:S01]  /*60d0*/  LDG.E.U16 R103, desc[UR10][R6.64] ;  /* 0x0000000a06677981 */ /* 0x000362000c1e1500 */
[----:B--2---:R-:W-:-:S03]  /*60e0*/  IMAD.WIDE R8, R3, 0x2, R26 ;  /* 0x0000000203087825 */ /* 0x004fc600078e021a */
[----:B------:R-:W2:Y:S01]  /*60f0*/  LDL.64 R26, [R1+0x708] ;  /* 0x00070800011a7983 */ /* 0x000ea20000100a00 */
[----:B---3--:R-:W-:-:S03]  /*6100*/  IMAD.WIDE R14, R3, 0x2, R22 ;  /* 0x00000002030e7825 */ /* 0x008fc600078e0216 */
[----:B------:R-:W3:Y:S01]  /*6110*/  LDL.64 R22, [R1+0x700] ;  /* 0x0007000001167983 */ /* 0x000ee20000100a00 */
[----:B0-----:R-:W-:-:S03]  /*6120*/  IMAD.WIDE R10, R3, 0x2, R42 ;  /* 0x00000002030a7825 */ /* 0x001fc600078e022a */
[----:B------:R-:W5:Y:S01]  /*6130*/  LDL.64 R42, [R1+0x5a8] ;  /* 0x0005a800012a7983 */ /* 0x000f620000100a00 */
[----:B----4-:R-:W-:-:S03]  /*6140*/  IMAD.WIDE R12, R3, 0x2, R24 ;  /* 0x00000002030c7825 */ /* 0x010fc600078e0218 */
[----:B------:R-:W4:Y:S01]  /*6150*/  LDL.64 R24, [R1+0x5a0] ;  /* 0x0005a00001187983 */ /* 0x000f220000100a00 */
[----:B-1----:R-:W-:-:S03]  /*6160*/  IMAD.WIDE R6, R3, 0x2, R38 ;  /* 0x0000000203067825 */ /* 0x002fc600078e0226 */
[----:B------:R0:W4:Y:S04]  /*6170*/  LDG.E.U16 R102, desc[UR10][R12.64] ;  /* 0x0000000a0c667981 */ /* 0x000128000c1e1500 */
[----:B------:R1:W5:Y:S04]  /*6180*/  LDG.E.U16 R39, desc[UR10][R10.64] ;  /* 0x0000000a0a277981 */ /* 0x000368000c1e1500 */
[----:B------:R1:W5:Y:S01]  /*6190*/  LDG.E.U16 R16, desc[UR10][R6.64] ;  /* 0x0000000a06107981 */ /* 0x000362000c1e1500 */
[----:B0-----:R-:W-:-:S03]  /*61a0*/  IMAD.WIDE R12, R3, 0x2, R52 ;  /* 0x00000002030c7825 */ /* 0x001fc600078e0234 */
[----:B------:R-:W5:Y:S01]  /*61b0*/  LDL.64 R52, [R1+0x578] ;  /* 0x0005780001347983 */ /* 0x000f620000100a00 */
[----:B-1----:R-:W-:-:S03]  /*61c0*/  IMAD.WIDE R10, R3, 0x2, R34 ;  /* 0x00000002030a7825 */ /* 0x002fc600078e0222 */
[----:B------:R-:W5:Y:S01]  /*61d0*/  LDL.64 R34, [R1+0x588] ;  /* 0x0005880001227983 */ /* 0x000f620000100a00 */
[----:B------:R-:W-:-:S03]  /*61e0*/  IMAD.WIDE R6, R3, 0x2, R36 ;  /* 0x0000000203067825 */ /* 0x000fc600078e0224 */
[----:B------:R0:W5:Y:S04]  /*61f0*/  LDG.E.U16 R28, desc[UR10][R8.64] ;  /* 0x0000000a081c7981 */ /* 0x000168000c1e1500 */
[----:B------:R-:W5:Y:S04]  /*6200*/  LDL.64 R36, [R1+0x598] ;  /* 0x0005980001247983 */ /* 0x000f680000100a00 */
[----:B------:R1:W5:Y:S01]  /*6210*/  LDG.E.U16 R111, desc[UR10][R14.64] ;  /* 0x0000000a0e6f7981 */ /* 0x000362000c1e1500 */
[----:B0-----:R-:W-:-:S03]  /*6220*/  IMAD.WIDE R8, R3, 0x2, R32 ;  /* 0x0000000203087825 */ /* 0x001fc600078e0220 */
[----:B------:R-:W5:Y:S04]  /*6230*/  LDL.64 R32, [R1+0x580] ;  /* 0x0005800001207983 */ /* 0x000f680000100a00 */
[----:B------:R0:W5:Y:S01]  /*6240*/  LDG.E.U16 R91, desc[UR10][R10.64] ;  /* 0x0000000a0a5b7981 */ /* 0x000162000c1e1500 */
[----:B-1----:R-:W-:-:S03]  /*6250*/  IMAD.WIDE R14, R3, 0x2, R54 ;  /* 0x00000002030e7825 */ /* 0x002fc600078e0236 */
[----:B------:R-:W5:Y:S04]  /*6260*/  LDG.E.U16 R49, desc[UR10][R8.64] ;  /* 0x0000000a08317981 */ /* 0x000f68000c1e1500 */
[----:B------:R-:W5:Y:S01]  /*6270*/  LDL.64 R54, [R1+0x558] ;  /* 0x0005580001367983 */ /* 0x000f620000100a00 */
[----:B0-----:R-:W-:-:S03]  /*6280*/  IMAD.WIDE R10, R3, 0x2, R46 ;  /* 0x00000002030a7825 */ /* 0x001fc600078e022e */
[----:B------:R-:W5:Y:S04]  /*6290*/  LDL.64 R46, [R1+0x570] ;  /* 0x00057000012e7983 */ /* 0x000f680000100a00 */
[----:B------:R-:W5:Y:S01]  /*62a0*/  LDG.E.U16 R110, desc[UR10][R10.64] ;  /* 0x0000000a0a6e7981 */ /* 0x000f62000c1e1500 */
[----:B------:R-:W-:-:S03]  /*62b0*/  IMAD.WIDE R20, R3, 0x2, R20 ;  /* 0x0000000203147825 */ /* 0x000fc600078e0214 */
[----:B------:R-:W5:Y:S04]  /*62c0*/  LDG.E.U16 R6, desc[UR10][R6.64] ;  /* 0x0000000a06067981 */ /* 0x000f68000c1e1500 */
[----:B------:R0:W5:Y:S02]  /*62d0*/  LDG.E.U16 R38, desc[UR10][R20.64] ;  /* 0x0000000a14267981 */ /* 0x000164000c1e1500 */
[----:B0-----:R-:W-:-:S05]  /*62e0*/  IMAD.WIDE R20, R3, 0x2, R88 ;  /* 0x0000000203147825 */ /* 0x001fca00078e0258 */
[----:B------:R-:W5:Y:S01]  /*62f0*/  LDG.E.U16 R48, desc[UR10][R20.64] ;  /* 0x0000000a14307981 */ /* 0x000f62000c1e1500 */
[----:B--2---:R-:W-:-:S03]  /*6300*/  IMAD.WIDE R8, R3, 0x2, R26 ;  /* 0x0000000203087825 */ /* 0x004fc600078e021a */
[----:B------:R-:W2:Y:S01]  /*6310*/  LDG.E.U16 R27, desc[UR10][R14.64] ;  /* 0x0000000a0e1b7981 */ /* 0x000ea2000c1e1500 */
[----:B---3--:R-:W-:-:S03]  /*6320*/  IMAD.WIDE R22, R3, 0x2, R22 ;  /* 0x0000000203167825 */ /* 0x008fc600078e0216 */
[----:B------:R-:W3:Y:S04]  /*6330*/  LDG.E.U16 R101, desc[UR10][R8.64] ;  /* 0x0000000a08657981 */ /* 0x000ee8000c1e1500 */
[----:B------:R0:W2:Y:S04]  /*6340*/  LDG.E.U16 R90, desc[UR10][R22.64] ;  /* 0x0000000a165a7981 */ /* 0x0000a8000c1e1500 */
[----:B------:R5:W2:Y:S01]  /*6350*/  LDG.E.U16 R15, desc[UR10][R12.64] ;  /* 0x0000000a0c0f7981 */ /* 0x000aa2000c1e1500 */
[----:B----4-:R-:W-:-:S03]  /*6360*/  IMAD.WIDE R10, R3, 0x2, R24 ;  /* 0x00000002030a7825 */ /* 0x010fc600078e0218 */
[----:B------:R-:W4:Y:S01]  /*6370*/  LDL.64 R24, [R1+0x548] ;  /* 0x0005480001187983 */ /* 0x000f220000100a00 */
[----:B0-----:R-:W-:-:S03]  /*6380*/  IMAD.WIDE R22, R3, 0x2, R44 ;  /* 0x0000000203167825 */ /* 0x001fc600078e022c */
[----:B------:R-:W2:Y:S01]  /*6390*/  LDL.64 R44, [R1+0x528] ;  /* 0x00052800012c7983 */ /* 0x000ea20000100a00 */
[----:B-----5:R-:W-:-:S03]  /*63a0*/  IMAD.WIDE R12, R3, 0x2, R42 ;  /* 0x00000002030c7825 */ /* 0x020fc600078e022a */
[----:B------:R-:W5:Y:S04]  /*63b0*/  LDL.64 R42, [R1+0x550] ;  /* 0x00055000012a7983 */ /* 0x000f680000100a00 */
[----:B------:R0:W2:Y:S01]  /*63c0*/  LDG.E.U16 R26, desc[UR10][R10.64] ;  /* 0x0000000a0a1a7981 */ /* 0x0000a2000c1e1500 */
[----:B------:R-:W-:-:S03]  /*63d0*/  IMAD.WIDE R20, R3, 0x2, R34 ;  /* 0x0000000203147825 */ /* 0x000fc600078e0222 */
[----:B------:R-:W3:Y:S04]  /*63e0*/  LDL.64 R34, [R1+0x540] ;  /* 0x0005400001227983 */ /* 0x000ee80000100a00 */
[----:B------:R1:W3:Y:S01]  /*63f0*/  LDG.E.U16 R7, desc[UR10][R22.64] ;  /* 0x0000000a16077981 */ /* 0x0002e2000c1e1500 */
[----:B0-----:R-:W-:-:S03]  /*6400*/  IMAD.WIDE R10, R3, 0x2, R52 ;  /* 0x00000002030a7825 */ /* 0x001fc600078e0234 */
[----:B------:R-:W3:Y:S01]  /*6410*/  LDL.64 R52, [R1+0x520] ;  /* 0x0005200001347983 */ /* 0x000ee20000100a00 */
[----:B------:R-:W-:-:S03]  /*6420*/  IMAD.WIDE R8, R3, 0x2, R36 ;  /* 0x0000000203087825 */ /* 0x000fc600078e0224 */
[----:B------:R0:W3:Y:S01]  /*6430*/  LDG.E.U16 R37, desc[UR10][R12.64] ;  /* 0x0000000a0c257981 */ /* 0x0000e2000c1e1500 */
[----:B-1----:R-:W-:-:S03]  /*6440*/  IMAD.WIDE R22, R3, 0x2, R106 ;  /* 0x0000000203167825 */ /* 0x002fc600078e026a */
[----:B------:R-:W3:Y:S04]  /*6450*/  LDL.64 R106, [R1+0x500] ;  /* 0x00050000016a7983 */ /* 0x000ee80000100a00 */
[----:B------:R1:W3:Y:S01]  /*6460*/  LDG.E.U16 R14, desc[UR10][R8.64] ;  /* 0x0000000a080e7981 */ /* 0x0002e2000c1e1500 */
[----:B0-----:R-:W-:-:S03]  /*6470*/  IMAD.WIDE R12, R3, 0x2, R32 ;  /* 0x00000002030c7825 */ /* 0x001fc600078e0220 */
[----:B------:R-:W3:Y:S04]  /*6480*/  LDL.64 R32, [R1+0x538] ;  /* 0x0005380001207983 */ /* 0x000ee80000100a00 */
[----:B------:R0:W3:Y:S01]  /*6490*/  LDG.E.U16 R109, desc[UR10][R20.64] ;  /* 0x0000000a146d7981 */ /* 0x0000e2000c1e1500 */
[----:B-1----:R-:W-:-:S03]  /*64a0*/  IMAD.WIDE R8, R3, 0x2, R46 ;  /* 0x0000000203087825 */ /* 0x002fc600078e022e */
[----:B------:R-:W3:Y:S04]  /*64b0*/  LDG.E.U16 R89, desc[UR10][R10.64] ;  /* 0x0000000a0a597981 */ /* 0x000ee8000c1e1500 */
[----:B------:R-:W3:Y:S01]  /*64c0*/  LDG.E.U16 R47, desc[UR10][R8.64] ;  /* 0x0000000a082f7981 */ /* 0x000ee2000c1e1500 */
[----:B0-----:R-:W-:-:S03]  /*64d0*/  IMAD.WIDE R20, R3, 0x2, R96 ;  /* 0x0000000203147825 */ /* 0x001fc600078e0260 */
[----:B------:R0:W3:Y:S04]  /*64e0*/  LDG.E.U16 R100, desc[UR10][R12.64] ;  /* 0x0000000a0c647981 */ /* 0x0000e8000c1e1500 */
[----:B------:R1:W3:Y:S04]  /*64f0*/  LDG.E.U16 R36, desc[UR10][R22.64] ;  /* 0x0000000a16247981 */ /* 0x0002e8000c1e1500 */
[----:B------:R-:W3:Y:S01]  /*6500*/  LDL.64 R96, [R1+0x4d8] ;  /* 0x0004d80001607983 */ /* 0x000ee20000100a00 */
[----:B0-----:R-:W-:-:S03]  /*6510*/  IMAD.WIDE R12, R3, 0x2, R54 ;  /* 0x00000002030c7825 */ /* 0x001fc600078e0236 */
[----:B------:R-:W3:Y:S01]  /*6520*/  LDL.64 R54, [R1+0x4f8] ;  /* 0x0004f80001367983 */ /* 0x000ee20000100a00 */
[----:B-1----:R-:W-:-:S03]  /*6530*/  IMAD.WIDE R22, R3, 0x2, R98 ;  /* 0x0000000203167825 */ /* 0x002fc600078e0262 */
[----:B------:R-:W3:Y:S04]  /*6540*/  LDG.E.U16 R13, desc[UR10][R12.64] ;  /* 0x0000000a0c0d7981 */ /* 0x000ee8000c1e1500 */
[----:B------:R0:W3:Y:S02]  /*6550*/  LDG.E.U16 R46, desc[UR10][R22.64] ;  /* 0x0000000a162e7981 */ /* 0x0000e4000c1e1500 */
[C---:B0-----:R-:W-:Y:S02]  /*6560*/  IMAD.WIDE R22, R3.reuse, 0x2, R162 ;  /* 0x0000000203167825 */ /* 0x041fe400078e02a2 */
[----:B------:R-:W3:Y:S02]  /*6570*/  LDL.64 R162, [R1+0x4a8] ;  /* 0x0004a80001a27983 */ /* 0x000ee40000100a00 */
[----:B----4-:R-:W-:-:S02]  /*6580*/  IMAD.WIDE R10, R3, 0x2, R24 ;  /* 0x00000002030a7825 */ /* 0x010fc400078e0218 */
[----:B------:R2:W4:Y:S04]  /*6590*/  LDG.E.U16 R25, desc[UR10][R20.64] ;  /* 0x0000000a14197981 */ /* 0x000528000c1e1500 */
[----:B------:R0:W4:Y:S01]  /*65a0*/  LDG.E.U16 R108, desc[UR10][R10.64] ;  /* 0x0000000a0a6c7981 */ /* 0x000122000c1e1500 */
[----:B-----5:R-:W-:-:S03]  /*65b0*/  IMAD.WIDE R8, R3, 0x2, R42 ;  /* 0x0000000203087825 */ /* 0x020fc600078e022a */
[----:B------:R-:W5:Y:S01]  /*65c0*/  LDL.64 R42, [R1+0x4f0] ;  /* 0x0004f000012a7983 */ /* 0x000f620000100a00 */
[----:B--2---:R-:W-:-:S03]  /*65d0*/  IMAD.WIDE R20, R3, 0x2, R44 ;  /* 0x0000000203147825 */ /* 0x004fc600078e022c */
[----:B------:R-:W2:Y:S01]  /*65e0*/  LDL.64 R44, [R1+0x4d0] ;  /* 0x0004d000012c7983 */ /* 0x000ea20000100a00 */
[----:B---3--:R-:W-:-:S03]  /*65f0*/  IMAD.WIDE R34, R3, 0x2, R34 ;  /* 0x0000000203227825 */ /* 0x008fc600078e0222 */
[----:B------:R-:W3:Y:S04]  /*6600*/  LDG.E.U16 R8, desc[UR10][R8.64] ;  /* 0x0000000a08087981 */ /* 0x000ee8000c1e1500 */
[----:B------:R-:W3:Y:S01]  /*6610*/  LDG.E.U16 R99, desc[UR10][R34.64] ;  /* 0x0000000a22637981 */ /* 0x000ee2000c1e1500 */
[----:B0-----:R-:W-:-:S03]  /*6620*/  IMAD.WIDE R10, R3, 0x2, R52 ;  /* 0x00000002030a7825 */ /* 0x001fc600078e0234 */
[----:B------:R-:W3:Y:S04]  /*6630*/  LDL.64 R52, [R1+0x4c0] ;  /* 0x0004c00001347983 */ /* 0x000ee80000100a00 */
[----:B------:R-:W4:Y:S04]  /*6640*/  LDG.E.U16 R24, desc[UR10][R10.64] ;  /* 0x0000000a0a187981 */ /* 0x000f28000c1e1500 */
[----:B------:R0:W4:Y:S01]  /*6650*/  LDG.E.U16 R35, desc[UR10][R20.64] ;  /* 0x0000000a14237981 */ /* 0x000122000c1e1500 */
[----:B------:R-:W-:-:S04]  /*6660*/  IMAD.WIDE R32, R3, 0x2, R32 ;  /* 0x0000000203207825 */ /* 0x000fc800078e0220 */
[C---:B0-----:R-:W-:Y:S01]  /*6670*/  IMAD.WIDE R20, R3.reuse, 0x2, R106 ;  /* 0x0000000203147825 */ /* 0x041fe200078e026a */
[----:B------:R0:W4:Y:S04]  /*6680*/  LDG.E.U16 R88, desc[UR10][R32.64] ;  /* 0x0000000a20587981 */ /* 0x000128000c1e1500 */
[----:B------:R1:W4:Y:S04]  /*6690*/  LDG.E.U16 R107, desc[UR10][R22.64] ;  /* 0x0000000a166b7981 */ /* 0x000328000c1e1500 */
[----:B------:R-:W4:Y:S01]  /*66a0*/  LDG.E.U16 R98, desc[UR10][R20.64] ;  /* 0x0000000a14627981 */ /* 0x000f22000c1e1500 */
[----:B0-----:R-:W-:-:S03]  /*66b0*/  IMAD.WIDE R32, R3, 0x2, R166 ;  /* 0x0000000203207825 */ /* 0x001fc600078e02a6 */
[----:B------:R-:W4:Y:S01]  /*66c0*/  LDL.64 R166, [R1+0x480] ;  /* 0x0004800001a67983 */ /* 0x000f220000100a00 */
[----:B-1----:R-:W-:-:S03]  /*66d0*/  IMAD.WIDE R22, R3, 0x2, R116 ;  /* 0x0000000203167825 */ /* 0x002fc600078e0274 */
[----:B------:R-:W4:Y:S04]  /*66e0*/  LDL.64 R116, [R1+0x498] ;  /* 0x0004980001747983 */ /* 0x000f280000100a00 */
[----:B------:R0:W4:Y:S01]  /*66f0*/  LDG.E.U16 R12, desc[UR10][R32.64] ;  /* 0x0000000a200c7981 */ /* 0x000122000c1e1500 */
[----:B------:R-:W-:-:S03]  /*6700*/  IMAD.WIDE R10, R3, 0x2, R54 ;  /* 0x00000002030a7825 */ /* 0x000fc600078e0236 */
[----:B------:R-:W4:Y:S04]  /*6710*/  LDG.E.U16 R23, desc[UR10][R22.64] ;  /* 0x0000000a16177981 */ /* 0x000f28000c1e1500 */
[----:B------:R1:W4:Y:S01]  /*6720*/  LDG.E.U16 R55, desc[UR10][R10.64] ;  /* 0x0000000a0a377981 */ /* 0x000322000c1e1500 */
[----:B0-----:R-:W-:-:S03]  /*6730*/  IMAD.WIDE R32, R3, 0x2, R160 ;  /* 0x0000000203207825 */ /* 0x001fc600078e02a0 */
[----:B------:R-:W4:Y:S04]  /*6740*/  LDL.64 R160, [R1+0x478] ;  /* 0x0004780001a07983 */ /* 0x000f280000100a00 */
[----:B------:R0:W4:Y:S01]  /*6750*/  LDG.E.U16 R34, desc[UR10][R32.64] ;  /* 0x0000000a20227981 */ /* 0x000122000c1e1500 */
[----:B-1----:R-:W-:-:S04]  /*6760*/  IMAD.WIDE R10, R3, 0x2, R96 ;  /* 0x00000002030a7825 */ /* 0x002fc800078e0260 */
[C---:B------:R-:W-:Y:S02]  /*6770*/  IMAD.WIDE R114, R3.reuse, 0x2, R114 ;  /* 0x0000000203727825 */ /* 0x040fe400078e0272 */
[----:B------:R-:W4:Y:S02]  /*6780*/  LDG.E.U16 R11, desc[UR10][R10.64] ;  /* 0x0000000a0a0b7981 */ /* 0x000f24000c1e1500 */
[C---:B0-----:R-:W-:Y:S02]  /*6790*/  IMAD.WIDE R32, R3.reuse, 0x2, R158 ;  /* 0x0000000203207825 */ /* 0x041fe400078e029e */
[----:B------:R-:W4:Y:S04]  /*67a0*/  LDL.64 R158, [R1+0x468] ;  /* 0x00046800019e7983 */ /* 0x000f280000100a00 */
[----:B------:R0:W4:Y:S04]  /*67b0*/  LDG.E.U16 R54, desc[UR10][R114.64] ;  /* 0x0000000a72367981 */ /* 0x000128000c1e1500 */
[----:B------:R-:W4:Y:S01]  /*67c0*/  LDG.E.U16 R33, desc[UR10][R32.64] ;  /* 0x0000000a20217981 */ /* 0x000f22000c1e1500 */
[----:B0-----:R-:W-:-:S03]  /*67d0*/  IMAD.WIDE R114, R3, 0x2, R172 ;  /* 0x0000000203727825 */ /* 0x001fc600078e02ac */
[----:B------:R-:W4:Y:S04]  /*67e0*/  LDL.64 R172, [R1+0x418] ;  /* 0x0004180001ac7983 */ /* 0x000f280000100a00 */
[----:B------:R-:W4:Y:S01]  /*67f0*/  LDG.E.U16 R115, desc[UR10][R114.64] ;  /* 0x0000000a72737981 */ /* 0x000f22000c1e1500 */
[----:B-----5:R-:W-:-:S04]  /*6800*/  IMAD.WIDE R42, R3, 0x2, R42 ;  /* 0x00000002032a7825 */ /* 0x020fc800078e022a */
[C---:B--2---:R-:W-:Y:S02]  /*6810*/  IMAD.WIDE R20, R3.reuse, 0x2, R44 ;  /* 0x0000000203147825 */ /* 0x044fe400078e022c */
[----:B------:R0:W2:Y:S04]  /*6820*/  LDG.E.U16 R45, desc[UR10][R42.64] ;  /* 0x0000000a2a2d7981 */ /* 0x0000a8000c1e1500 */
[----:B------:R1:W5:Y:S01]  /*6830*/  LDG.E.U16 R97, desc[UR10][R20.64] ;  /* 0x0000000a14617981 */ /* 0x000362000c1e1500 */
[----:B0-----:R-:W-:-:S03]  /*6840*/  IMAD.WIDE R42, R3, 0x2, R118 ;  /* 0x00000002032a7825 */ /* 0x001fc600078e0276 */
[----:B------:R-:W2:Y:S01]  /*6850*/  LDL.64 R118, [R1+0x460] ;  /* 0x0004600001767983 */ /* 0x000ea20000100a00 */
[----:B---3--:R-:W-:-:S03]  /*6860*/  IMAD.WIDE R52, R3, 0x2, R52 ;  /* 0x0000000203347825 */ /* 0x008fc600078e0234 */
[----:B------:R0:W3:Y:S01]  /*6870*/  LDG.E.U16 R22, desc[UR10][R42.64] ;  /* 0x0000000a2a167981 */ /* 0x0000e2000c1e1500 */
[----:B-1----:R-:W-:-:S03]  /*6880*/  IMAD.WIDE R20, R3, 0x2, R162 ;  /* 0x0000000203147825 */ /* 0x002fc600078e02a2 */
[----:B------:R-:W3:Y:S04]  /*6890*/  LDL.64 R162, [R1+0x450] ;  /* 0x0004500001a27983 */ /* 0x000ee80000100a00 */
[----:B------:R1:W3:Y:S01]  /*68a0*/  LDG.E.U16 R44, desc[UR10][R52.64] ;  /* 0x0000000a342c7981 */ /* 0x0002e2000c1e1500 */
[----:B0-----:R-:W-:-:S03]  /*68b0*/  IMAD.WIDE R42, R3, 0x2, R168 ;  /* 0x00000002032a7825 */ /* 0x001fc600078e02a8 */
[----:B------:R4:W3:Y:S04]  /*68c0*/  LDG.E.U16 R10, desc[UR10][R20.64] ;  /* 0x0000000a140a7981 */ /* 0x0008e8000c1e1500 */
[----:B------:R-:W5:Y:S01]  /*68d0*/  LDL.64 R168, [R1+0x408] ;  /* 0x0004080001a87983 */ /* 0x000f620000100a00 */
[----:B-1----:R-:W-:-:S03]  /*68e0*/  IMAD.WIDE R52, R3, 0x2, R170 ;  /* 0x0000000203347825 */ /* 0x002fc600078e02aa */
[----:B------:R-:W5:Y:S04]  /*68f0*/  LDL.64 R170, [R1+0x410] ;  /* 0x0004100001aa7983 */ /* 0x000f680000100a00 */
[----:B------:R-:W5:Y:S01]  /*6900*/  LDG.E.U16 R96, desc[UR10][R52.64] ;  /* 0x0000000a34607981 */ /* 0x000f62000c1e1500 */
[----:B----4-:R-:W-:-:S03]  /*6910*/  IMAD.WIDE R20, R3, 0x2, R166 ;  /* 0x0000000203147825 */ /* 0x010fc600078e02a6 */
[----:B------:R-:W4:Y:S01]  /*6920*/  LDL.64 R166, [R1+0x400] ;  /* 0x0004000001a67983 */ /* 0x000f220000100a00 */
[----:B------:R-:W-:-:S05]  /*6930*/  IMAD.WIDE R116, R3, 0x2, R116 ;  /* 0x0000000203747825 */ /* 0x000fca00078e0274 */
[----:B------:R0:W4:Y:S04]  /*6940*/  LDG.E.U16 R5, desc[UR10][R116.64] ;  /* 0x0000000a74057981 */ /* 0x000128000c1e1500 */
[----:B------:R-:W4:Y:S01]  /*6950*/  LDG.E.U16 R53, desc[UR10][R42.64] ;  /* 0x0000000a2a357981 */ /* 0x000f22000c1e1500 */
[----:B0-----:R-:W-:-:S03]  /*6960*/  IMAD.WIDE R116, R3, 0x2, R184 ;  /* 0x0000000203747825 */ /* 0x001fc600078e02b8 */
[----:B------:R-:W4:Y:S04]  /*6970*/  LDL.64 R184, [R1+0x3f8] ;  /* 0x0003f80001b87983 */ /* 0x000f280000100a00 */
[----:B------:R0:W4:Y:S01]  /*6980*/  LDG.E.U16 R43, desc[UR10][R20.64] ;  /* 0x0000000a142b7981 */ /* 0x000122000c1e1500 */
[----:B------:R-:W-:-:S03]  /*6990*/  IMAD.WIDE R160, R3, 0x2, R160 ;  /* 0x0000000203a07825 */ /* 0x000fc600078e02a0 */
[----:B------:R1:W4:Y:S04]  /*69a0*/  LDG.E.U16 R106, desc[UR10][R116.64] ;  /* 0x0000000a746a7981 */ /* 0x000328000c1e1500 */
[----:B------:R1:W4:Y:S01]  /*69b0*/  LDG.E.U16 R32, desc[UR10][R160.64] ;  /* 0x0000000aa0207981 */ /* 0x000322000c1e1500 */
[----:B0-----:R-:W-:-:S03]  /*69c0*/  IMAD.WIDE R20, R3, 0x2, R186 ;  /* 0x0000000203147825 */ /* 0x001fc600078e02ba */
[----:B------:R-:W4:Y:S01]  /*69d0*/  LDL.64 R186, [R1+0x3d8] ;  /* 0x0003d80001ba7983 */ /* 0x000f220000100a00 */
[----:B------:R-:W-:-:S03]  /*69e0*/  IMAD.WIDE R158, R3, 0x2, R158 ;  /* 0x00000002039e7825 */ /* 0x000fc600078e029e */
[----:B------:R-:W4:Y:S01]  /*69f0*/  LDG.E.U16 R21, desc[UR10][R20.64] ;  /* 0x0000000a14157981 */ /* 0x000f22000c1e1500 */
[----:B-1----:R-:W-:-:S03]  /*6a00*/  IMAD.WIDE R116, R3, 0x2, R176 ;  /* 0x0000000203747825 */ /* 0x002fc600078e02b0 */
[----:B------:R-:W4:Y:S01]  /*6a10*/  LDL.64 R176, [R1+0x360] ;  /* 0x0003600001b07983 */ /* 0x000f220000100a00 */
[----:B------:R-:W-:-:S03]  /*6a20*/  IMAD.WIDE R160, R3, 0x2, R182 ;  /* 0x0000000203a07825 */ /* 0x000fc600078e02b6 */
[----:B------:R-:W4:Y:S04]  /*6a30*/  LDL.64 R182, [R1+0x398] ;  /* 0x0003980001b67983 */ /* 0x000f280000100a00 */
[----:B------:R0:W4:Y:S01]  /*6a40*/  LDG.E.U16 R9, desc[UR10][R158.64] ;  /* 0x0000000a9e097981 */ /* 0x000122000c1e1500 */
[----:B------:R-:W-:-:S03]  /*6a50*/  IMAD.WIDE R164, R3, 0x2, R164 ;  /* 0x0000000203a47825 */ /* 0x000fc600078e02a4 */
[----:B------:R1:W4:Y:S04]  /*6a60*/  LDG.E.U16 R20, desc[UR10][R116.64] ;  /* 0x0000000a74147981 */ /* 0x000328000c1e1500 */
[----:B------:R-:W4:Y:S01]  /*6a70*/  LDG.E.U16 R164, desc[UR10][R164.64] ;  /* 0x0000000aa4a47981 */ /* 0x000f22000c1e1500 */
[----:B0-----:R-:W-:-:S03]  /*6a80*/  IMAD.WIDE R158, R3, 0x2, R180 ;  /* 0x00000002039e7825 */ /* 0x001fc600078e02b4 */
[----:B------:R-:W4:Y:S01]  /*6a90*/  LDL.64 R180, [R1+0x358] ;  /* 0x0003580001b47983 */ /* 0x000f220000100a00 */
[----:B-1----:R-:W-:-:S03]  /*6aa0*/  IMAD.WIDE R116, R3, 0x2, R174 ;  /* 0x0000000203747825 */ /* 0x002fc600078e02ae */
[----:B------:R-:W4:Y:S04]  /*6ab0*/  LDG.E.U16 R42, desc[UR10][R158.64] ;  /* 0x0000000a9e2a7981 */ /* 0x000f28000c1e1500 */
[----:B------:R0:W4:Y:S01]  /*6ac0*/  LDG.E.U16 R165, desc[UR10][R116.64] ;  /* 0x0000000a74a57981 */ /* 0x000122000c1e1500 */
[----:B------:R-:W-:-:S03]  /*6ad0*/  IMAD R132, R150, 0x20, R124 ;  /* 0x0000002096847824 */ /* 0x000fc600078e027c */
[----:B------:R-:W4:Y:S01]  /*6ae0*/  LDG.E.U16 R52, desc[UR10][R160.64] ;  /* 0x0000000aa0347981 */ /* 0x000f22000c1e1500 */
[----:B0-----:R-:W-:-:S04]  /*6af0*/  IMAD.WIDE R116, R3, 0x2, R130 ;  /* 0x0000000203747825 */ /* 0x001fc800078e0282 */
[----:B--2---:R-:W-:-:S05]  /*6b00*/  IMAD.WIDE R118, R3, 0x2, R118 ;  /* 0x0000000203767825 */ /* 0x004fca00078e0276 */
[----:B------:R0:W2:Y:S02]  /*6b10*/  LDG.E.U16 R114, desc[UR10][R118.64] ;  /* 0x0000000a76727981 */ /* 0x0000a4000c1e1500 */
[C---:B0-----:R-:W-:Y:S02]  /*6b20*/  IMAD.WIDE R118, R3.reuse, 0x2, R178 ;  /* 0x0000000203767825 */ /* 0x041fe400078e02b2 */
[----:B------:R-:W2:Y:S02]  /*6b30*/  LDL.64 R178, [R1+0x3a0] ;  /* 0x0003a00001b27983 */ /* 0x000ea40000100a00 */
[C---:B---3--:R-:W-:Y:S02]  /*6b40*/  IMAD.WIDE R162, R3.reuse, 0x2, R162 ;  /* 0x0000000203a27825 */ /* 0x048fe400078e02a2 */
[----:B------:R0:W3:Y:S02]  /*6b50*/  LDG.E.U16 R31, desc[UR10][R118.64] ;  /* 0x0000000a761f7981 */ /* 0x0000e4000c1e1500 */
[----:B-----5:R-:W-:-:S02]  /*6b60*/  IMAD.WIDE R158, R3, 0x2, R170 ;  /* 0x00000002039e7825 */ /* 0x020fc400078e02aa */
[----:B------:R4:W5:Y:S04]  /*6b70*/  LDG.E.U16 R95, desc[UR10][R162.64] ;  /* 0x0000000aa25f7981 */ /* 0x000968000c1e1500 */
[----:B------:R-:W3:Y:S01]  /*6b80*/  LDG.E.U16 R170, desc[UR10][R116.64] ;  /* 0x0000000a74aa7981 */ /* 0x000ee2000c1e1500 */
[----:B0-----:R-:W-:-:S04]  /*6b90*/  IMAD.WIDE R118, R3, 0x2, R172 ;  /* 0x0000000203767825 */ /* 0x001fc800078e02ac */
[C---:B----4-:R-:W-:Y:S02]  /*6ba0*/  IMAD.WIDE R162, R3.reuse, 0x2, R166 ;  /* 0x0000000203a27825 */ /* 0x050fe400078e02a6 */
[----:B------:R0:W4:Y:S04]  /*6bb0*/  LDG.E.U16 R167, desc[UR10][R158.64] ;  /* 0x0000000a9ea77981 */ /* 0x000128000c1e1500 */
[----:B------:R1:W3:Y:S01]  /*6bc0*/  LDG.E.U16 R166, desc[UR10][R118.64] ;  /* 0x0000000a76a67981 */ /* 0x0002e2000c1e1500 */
[----:B0-----:R-:W-:-:S04]  /*6bd0*/  IMAD.WIDE R158, R3, 0x2, R134 ;  /* 0x00000002039e7825 */ /* 0x001fc800078e0286 */
[C---:B------:R-:W-:Y:S01]  /*6be0*/  IMAD.WIDE R116, R3.reuse, 0x2, R184 ;  /* 0x0000000203747825 */ /* 0x040fe200078e02b8 */
[----:B------:R0:W3:Y:S03]  /*6bf0*/  LDG.E.U16 R172, desc[UR10][R158.64] ;  /* 0x0000000a9eac7981 */ /* 0x0000e6000c1e1500 */
[C---:B-1----:R-:W-:Y:S01]  /*6c00*/  IMAD.WIDE R118, R3.reuse, 0x2, R132 ;  /* 0x0000000203767825 */ /* 0x042fe200078e0284 */
[----:B------:R-:W3:Y:S04]  /*6c10*/  LDL.64 R184, [R1+0x3c8] ;  /* 0x0003c80001b87983 */ /* 0x000ee80000100a00 */
[----:B------:R1:W3:Y:S01]  /*6c20*/  LDG.E.U16 R171, desc[UR10][R118.64] ;  /* 0x0000000a76ab7981 */ /* 0x0002e2000c1e1500 */
[----:B------:R-:W-:-:S03]  /*6c30*/  IMAD.WIDE R160, R3, 0x2, R168 ;  /* 0x0000000203a07825 */ /* 0x000fc600078e02a8 */
[----:B------:R1:W3:Y:S01]  /*6c40*/  LDG.E.U16 R169, desc[UR10][R162.64] ;  /* 0x0000000aa2a97981 */ /* 0x0002e2000c1e1500 */
[----:B0-----:R-:W-:-:S03]  /*6c50*/  IMAD.WIDE R158, R3, 0x2, R186 ;  /* 0x00000002039e7825 */ /* 0x001fc600078e02ba */
[----:B------:R-:W4:Y:S01]  /*6c60*/  LDL.64 R186, [R1+0x350] ;  /* 0x0003500001ba7983 */ /* 0x000f220000100a00 */
[----:B-1----:R-:W-:-:S03]  /*6c70*/  IMAD.WIDE R118, R3, 0x2, R188 ;  /* 0x0000000203767825 */ /* 0x002fc600078e02bc */
[----:B------:R-:W4:Y:S01]  /*6c80*/  LDL.64 R188, [R1+0x348] ;  /* 0x0003480001bc7983 */ /* 0x000f220000100a00 */
[C-C-:B------:R-:W-:Y:S02]  /*6c90*/  IMAD R136, R150.reuse, 0x80, R124.reuse ;  /* 0x0000008096887824 */ /* 0x140fe400078e027c */
[C---:B------:R-:W-:Y:S01]  /*6ca0*/  IMAD R152, R150.reuse, 0x90, R124 ;  /* 0x0000009096987824 */ /* 0x040fe200078e027c */
[----:B------:R0:W5:Y:S03]  /*6cb0*/  LDG.E.U16 R168, desc[UR10][R160.64] ;  /* 0x0000000aa0a87981 */ /* 0x000166000c1e1500 */
[C---:B------:R-:W-:Y:S01]  /*6cc0*/  IMAD.WIDE R162, R3.reuse, 0x2, R152 ;  /* 0x0000000203a27825 */ /* 0x040fe200078e0298 */
[----:B------:R1:W5:Y:S03]  /*6cd0*/  LDG.E.U16 R175, desc[UR10][R116.64] ;  /* 0x0000000a74af7981 */ /* 0x000366000c1e1500 */
[----:B------:R-:W-:Y:S01]  /*6ce0*/  IMAD R138, R150, 0x82, R124 ;  /* 0x00000082968a7824 */ /* 0x000fe200078e027c */
[----:B------:R1:W5:Y:S01]  /*6cf0*/  LDG.E.U16 R174, desc[UR10][R162.64] ;  /* 0x0000000aa2ae7981 */ /* 0x000362000c1e1500 */
[----:B0-----:R-:W-:-:S05]  /*6d00*/  IMAD.WIDE R160, R3, 0x2, R136 ;  /* 0x0000000203a07825 */ /* 0x001fca00078e0288 */
[----:B------:R-:W5:Y:S01]  /*6d10*/  LDG.E.U16 R173, desc[UR10][R160.64] ;  /* 0x0000000aa0ad7981 */ /* 0x000f62000c1e1500 */
[----:B-1----:R-:W-:-:S04]  /*6d20*/  IMAD.WIDE R116, R3, 0x2, R182 ;  /* 0x0000000203747825 */ /* 0x002fc800078e02b6 */
[C---:B------:R-:W-:Y:S01]  /*6d30*/  IMAD.WIDE R162, R3.reuse, 0x2, R176 ;  /* 0x0000000203a27825 */ /* 0x040fe200078e02b0 */
[----:B------:R-:W5:Y:S03]  /*6d40*/  LDG.E.U16 R182, desc[UR10][R116.64] ;  /* 0x0000000a74b67981 */ /* 0x000f66000c1e1500 */
[C-C-:B------:R-:W-:Y:S01]  /*6d50*/  IMAD R126, R150.reuse, 0x4, R124.reuse ;  /* 0x00000004967e7824 */ /* 0x140fe200078e027c */
[----:B------:R0:W5:Y:S01]  /*6d60*/  LDG.E.U16 R176, desc[UR10][R118.64] ;  /* 0x0000000a76b07981 */ /* 0x000162000c1e1500 */
[C-C-:B------:R-:W-:Y:S02]  /*6d70*/  IMAD R154, R150.reuse, 0x92, R124.reuse ;  /* 0x00000092969a7824 */ /* 0x140fe400078e027c */
[----:B------:R-:W-:Y:S01]  /*6d80*/  IMAD R140, R150, 0x84, R124 ;  /* 0x00000084968c7824 */ /* 0x000fe200078e027c */
[----:B------:R1:W5:Y:S01]  /*6d90*/  LDG.E.U16 R177, desc[UR10][R158.64] ;  /* 0x0000000a9eb17981 */ /* 0x000362000c1e1500 */
[----:B0-----:R-:W-:-:S04]  /*6da0*/  IMAD.WIDE R118, R3, 0x2, R138 ;  /* 0x0000000203767825 */ /* 0x001fc800078e028a */
[C---:B------:R-:W-:Y:S02]  /*6db0*/  IMAD.WIDE R116, R3.reuse, 0x2, R196 ;  /* 0x0000000203747825 */ /* 0x040fe400078e02c4 */
[----:B------:R-:W5:Y:S02]  /*6dc0*/  LDL.64 R196, [R1+0x3b8] ;  /* 0x0003b80001c47983 */ /* 0x000f640000100a00 */
[----:B-1----:R-:W-:-:S04]  /*6dd0*/  IMAD.WIDE R158, R3, 0x2, R154 ;  /* 0x00000002039e7825 */ /* 0x002fc800078e029a */
[C---:B--2---:R-:W-:Y:S02]  /*6de0*/  IMAD.WIDE R160, R3.reuse, 0x2, R178 ;  /* 0x0000000203a07825 */ /* 0x044fe400078e02b2 */
[----:B------:R0:W2:Y:S04]  /*6df0*/  LDG.E.U16 R179, desc[UR10][R162.64] ;  /* 0x0000000aa2b37981 */ /* 0x0000a8000c1e1500 */
[----:B------:R1:W2:Y:S01]  /*6e00*/  LDG.E.U16 R178, desc[UR10][R160.64] ;  /* 0x0000000aa0b27981 */ /* 0x0002a2000c1e1500 */
[----:B0-----:R-:W-:-:S04]  /*6e10*/  IMAD.WIDE R162, R3, 0x2, R126 ;  /* 0x0000000203a27825 */ /* 0x001fc800078e027e */
[C---:B-1----:R-:W-:Y:S02]  /*6e20*/  IMAD.WIDE R160, R3.reuse, 0x2, R180 ;  /* 0x0000000203a07825 */ /* 0x042fe400078e02b4 */
[----:B------:R0:W2:Y:S04]  /*6e30*/  LDG.E.U16 R180, desc[UR10][R118.64] ;  /* 0x0000000a76b47981 */ /* 0x0000a8000c1e1500 */
[----:B------:R-:W2:Y:S04]  /*6e40*/  LDG.E.U16 R162, desc[UR10][R162.64] ;  /* 0x0000000aa2a27981 */ /* 0x000ea8000c1e1500 */
[----:B------:R1:W2:Y:S01]  /*6e50*/  LDG.E.U16 R183, desc[UR10][R160.64] ;  /* 0x0000000aa0b77981 */ /* 0x0002a2000c1e1500 */
[----:B0-----:R-:W-:-:S03]  /*6e60*/  IMAD.WIDE R118, R3, 0x2, R192 ;  /* 0x0000000203767825 */ /* 0x001fc600078e02c0 */
[----:B------:R-:W2:Y:S04]  /*6e70*/  LDL.64 R192, [R1+0x380] ;  /* 0x0003800001c07983 */ /* 0x000ea80000100a00 */
[----:B------:R0:W2:Y:S01]  /*6e80*/  LDG.E.U16 R163, desc[UR10][R116.64] ;  /* 0x0000000a74a37981 */ /* 0x0000a2000c1e1500 */
[----:B-1----:R-:W-:-:S03]  /*6e90*/  IMAD.WIDE R160, R3, 0x2, R140 ;  /* 0x0000000203a07825 */ /* 0x002fc600078e028c */
[----:B------:R3:W2:Y:S04]  /*6ea0*/  LDG.E.U16 R181, desc[UR10][R158.64] ;  /* 0x0000000a9eb57981 */ /* 0x0006a8000c1e1500 */
[----:B------:R-:W2:Y:S01]  /*6eb0*/  LDG.E.U16 R160, desc[UR10][R160.64] ;  /* 0x0000000aa0a07981 */ /* 0x000ea2000c1e1500 */
[----:B0-----:R-:W-:-:S03]  /*6ec0*/  IMAD.WIDE R116, R3, 0x2, R194 ;  /* 0x0000000203747825 */ /* 0x001fc600078e02c2 */
[----:B------:R-:W2:Y:S01]  /*6ed0*/  LDL.64 R194, [R1+0x340] ;  /* 0x0003400001c27983 */ /* 0x000ea20000100a00 */
[----:B---3--:R-:W-:-:S03]  /*6ee0*/  IMAD.WIDE R158, R3, 0x2, R184 ;  /* 0x00000002039e7825 */ /* 0x008fc600078e02b8 */
[----:B------:R4:W3:Y:S04]  /*6ef0*/  LDG.E.U16 R184, desc[UR10][R118.64] ;  /* 0x0000000a76b87981 */ /* 0x0008e8000c1e1500 */
[----:B------:R0:W3:Y:S01]  /*6f00*/  LDG.E.U16 R161, desc[UR10][R116.64] ;  /* 0x0000000a74a17981 */ /* 0x0000e2000c1e1500 */
[C---:B------:R-:W-:Y:S01]  /*6f10*/  IMAD R142, R150.reuse, 0x86, R124 ;  /* 0x00000086968e7824 */ /* 0x040fe200078e027c */
[----:B------:R-:W-:Y:S02]  /*6f20*/  LEA R128, R150, R124, 0x3 ;  /* 0x0000007c96807211 */ /* 0x000fe400078e18ff */
[----:B------:R-:W3:Y:S01]  /*6f30*/  LDG.E.U16 R185, desc[UR10][R158.64] ;  /* 0x0000000a9eb97981 */ /* 0x000ee2000c1e1500 */
[----:B----4-:R-:W-:-:S04]  /*6f40*/  IMAD.WIDE R118, R3, 0x2, R186 ;  /* 0x0000000203767825 */ /* 0x010fc800078e02ba */
[C---:B0-----:R-:W-:Y:S01]  /*6f50*/  IMAD.WIDE R116, R3.reuse, 0x2, R190 ;  /* 0x0000000203747825 */ /* 0x041fe200078e02be */
[----:B------:R0:W4:Y:S03]  /*6f60*/  LDG.E.U16 R186, desc[UR10][R118.64] ;  /* 0x0000000a76ba7981 */ /* 0x000126000c1e1500 */
[C---:B0-----:R-:W-:Y:S02]  /*6f70*/  IMAD.WIDE R118, R3.reuse, 0x2, R188 ;  /* 0x0000000203767825 */ /* 0x041fe400078e02bc */
[----:B------:R0:W3:Y:S02]  /*6f80*/  LDG.E.U16 R188, desc[UR10][R116.64] ;  /* 0x0000000a74bc7981 */ /* 0x0000e4000c1e1500 */
[C---:B------:R-:W-:Y:S02]  /*6f90*/  IMAD.WIDE R158, R3.reuse, 0x2, R142 ;  /* 0x00000002039e7825 */ /* 0x040fe400078e028e */
[----:B------:R-:W3:Y:S04]  /*6fa0*/  LDG.E.U16 R189, desc[UR10][R118.64] ;  /* 0x0000000a76bd7981 */ /* 0x000ee8000c1e1500 */
[----:B------:R1:W3:Y:S01]  /*6fb0*/  LDG.E.U16 R187, desc[UR10][R158.64] ;  /* 0x0000000a9ebb7981 */ /* 0x0002e2000c1e1500 */
[----:B0-----:R-:W-:-:S03]  /*6fc0*/  IMAD.WIDE R116, R3, 0x2, R204 ;  /* 0x0000000203747825 */ /* 0x001fc600078e02cc */
[----:B------:R-:W3:Y:S01]  /*6fd0*/  LDL.64 R204, [R1+0x3e8] ;  /* 0x0003e80001cc7983 */ /* 0x000ee20000100a00 */
[C-C-:B------:R-:W-:Y:S02]  /*6fe0*/  IMAD R144, R150.reuse, 0x88, R124.reuse ;  /* 0x0000008896907824 */ /* 0x140fe400078e027c */
[----:B------:R-:W-:Y:S01]  /*6ff0*/  IMAD R146, R150, 0x8a, R124 ;  /* 0x0000008a96927824 */ /* 0x000fe200078e027c */
[----:B------:R5:W4:Y:S01]  /*7000*/  LDG.E.U16 R191, desc[UR10][R116.64] ;  /* 0x0000000a74bf7981 */ /* 0x000b22000c1e1500 */
[----:B-1----:R-:W-:-:S05]  /*7010*/  IMAD.WIDE R158, R3, 0x2, R128 ;  /* 0x00000002039e7825 */ /* 0x002fca00078e0280 */
[----:B------:R0:W4:Y:S01]  /*7020*/  LDG.E.U16 R190, desc[UR10][R158.64] ;  /* 0x0000000a9ebe7981 */ /* 0x000122000c1e1500 */
[----:B-----5:R-:W-:-:S04]  /*7030*/  IMAD.WIDE R116, R3, 0x2, R196 ;  /* 0x0000000203747825 */ /* 0x020fc800078e02c4 */
[----:B0-----:R-:W-:-:S04]  /*7040*/  IMAD.WIDE R158, R3, 0x2, R144 ;  /* 0x00000002039e7825 */ /* 0x001fc800078e0290 */
[C-C-:B------:R-:W-:Y:S02]  /*7050*/  IMAD R148, R150.reuse, 0x8c, R124.reuse ;  /* 0x0000008c96947824 */ /* 0x140fe400078e027c */
[----:B------:R-:W-:Y:S02]  /*7060*/  IMAD R150, R150, 0x8e, R124 ;  /* 0x0000008e96967824 */ /* 0x000fe400078e027c */
[C---:B--2---:R-:W-:Y:S02]  /*7070*/  IMAD.WIDE R118, R3.reuse, 0x2, R192 ;  /* 0x0000000203767825 */ /* 0x044fe400078e02c0 */
[----:B------:R0:W2:Y:S04]  /*7080*/  LDG.E.U16 R193, desc[UR10][R158.64] ;  /* 0x0000000a9ec17981 */ /* 0x0000a8000c1e1500 */
[----:B------:R1:W5:Y:S01]  /*7090*/  LDG.E.U16 R192, desc[UR10][R118.64] ;  /* 0x0000000a76c07981 */ /* 0x000362000c1e1500 */
[----:B0-----:R-:W-:-:S04]  /*70a0*/  IMAD.WIDE R158, R3, 0x2, R146 ;  /* 0x00000002039e7825 */ /* 0x001fc800078e0292 */
[C---:B-1----:R-:W-:Y:S01]  /*70b0*/  IMAD.WIDE R118, R3.reuse, 0x2, R194 ;  /* 0x0000000203767825 */ /* 0x042fe200078e02c2 */
[----:B------:R0:W2:Y:S04]  /*70c0*/  LDG.E.U16 R196, desc[UR10][R158.64] ;  /* 0x0000000a9ec47981 */ /* 0x0000a8000c1e1500 */
[----:B------:R1:W2:Y:S04]  /*70d0*/  LDG.E.U16 R194, desc[UR10][R118.64] ;  /* 0x0000000a76c27981 */ /* 0x0002a8000c1e1500 */
[----:B------:R1:W2:Y:S01]  /*70e0*/  LDG.E.U16 R195, desc[UR10][R116.64] ;  /* 0x0000000a74c37981 */ /* 0x0002a2000c1e1500 */
[----:B0-----:R-:W-:-:S04]  /*70f0*/  IMAD.WIDE R158, R3, 0x2, R198 ;  /* 0x00000002039e7825 */ /* 0x001fc800078e02c6 */
[C---:B-1----:R-:W-:Y:S01]  /*7100*/  IMAD.WIDE R118, R3.reuse, 0x2, R220 ;  /* 0x0000000203767825 */ /* 0x042fe200078e02dc */
[----:B------:R0:W2:Y:S03]  /*7110*/  LDG.E.U16 R199, desc[UR10][R158.64] ;  /* 0x0000000a9ec77981 */ /* 0x0000a6000c1e1500 */
[C---:B------:R-:W-:Y:S01]  /*7120*/  IMAD.WIDE R116, R3.reuse, 0x2, R224 ;  /* 0x0000000203747825 */ /* 0x040fe200078e02e0 */
[----:B------:R1:W2:Y:S04]  /*7130*/  LDG.E.U16 R198, desc[UR10][R118.64] ;  /* 0x0000000a76c67981 */ /* 0x0002a8000c1e1500 */
[----:B------:R1:W2:Y:S01]  /*7140*/  LDG.E.U16 R197, desc[UR10][R116.64] ;  /* 0x0000000a74c57981 */ /* 0x0002a2000c1e1500 */
[C---:B0-----:R-:W-:Y:S01]  /*7150*/  IMAD.WIDE R158, R3.reuse, 0x2, R200 ;  /* 0x00000002039e7825 */ /* 0x041fe200078e02c8 */
[----:B------:R-:W0:Y:S03]  /*7160*/  S2R R250, SR_TID.X ;  /* 0x0000000000fa7919 */ /* 0x000e260000002100 */
[C---:B-1----:R-:W-:Y:S01]  /*7170*/  IMAD.WIDE R118, R3.reuse, 0x2, R148 ;  /* 0x0000000203767825 */ /* 0x042fe200078e0294 */
[----:B------:R-:W2:Y:S03]  /*7180*/  LDL.64 R224, [R1+0x6b8] ;  /* 0x0006b80001e07983 */ /* 0x000ea60000100a00 */
[C---:B------:R-:W-:Y:S01]  /*7190*/  IMAD.WIDE R116, R3.reuse, 0x2, R202 ;  /* 0x0000000203747825 */ /* 0x040fe200078e02ca */
[----:B------:R3:W2:Y:S04]  /*71a0*/  LDG.E.U16 R201, desc[UR10][R118.64] ;  /* 0x0000000a76c97981 */ /* 0x0006a8000c1e1500 */
[----:B------:R1:W2:Y:S04]  /*71b0*/  LDG.E.U16 R200, desc[UR10][R116.64] ;  /* 0x0000000a74c87981 */ /* 0x0002a8000c1e1500 */
[----:B------:R4:W2:Y:S01]  /*71c0*/  LDG.E.U16 R202, desc[UR10][R158.64] ;  /* 0x0000000a9eca7981 */ /* 0x0008a2000c1e1500 */
[----:B---3--:R-:W-:-:S03]  /*71d0*/  IMAD.WIDE R118, R3, 0x2, R204 ;  /* 0x0000000203767825 */ /* 0x008fc600078e02cc */
[----:B------:R-:W3:Y:S01]  /*71e0*/  LDL.64 R220, [R1+0x6b0] ;  /* 0x0006b00001dc7983 */ /* 0x000ee20000100a00 */
[----:B-1----:R-:W-:-:S03]  /*71f0*/  IMAD.WIDE R116, R3, 0x2, R216 ;  /* 0x0000000203747825 */ /* 0x002fc600078e02d8 */
[----:B------:R1:W2:Y:S01]  /*7200*/  LDG.E.U16 R204, desc[UR10][R118.64] ;  /* 0x0000000a76cc7981 */ /* 0x0002a2000c1e1500 */
[----:B----4-:R-:W-:-:S03]  /*7210*/  IMAD.WIDE R158, R3, 0x2, R150 ;  /* 0x00000002039e7825 */ /* 0x010fc600078e0296 */
[----:B------:R4:W2:Y:S04]  /*7220*/  LDG.E.U16 R203, desc[UR10][R116.64] ;  /* 0x0000000a74cb7981 */ /* 0x0008a8000c1e1500 */
[----:B------:R0:W2:Y:S01]  /*7230*/  LDG.E.U16 R205, desc[UR10][R158.64] ;  /* 0x0000000a9ecd7981 */ /* 0x0000a2000c1e1500 */
[----:B-1----:R-:W-:-:S03]  /*7240*/  IMAD.WIDE R118, R3, 0x2, R210 ;  /* 0x0000000203767825 */ /* 0x002fc600078e02d2 */
[----:B------:R-:W2:Y:S01]  /*7250*/  LDL.64 R216, [R1+0x6a8] ;  /* 0x0006a80001d87983 */ /* 0x000ea20000100a00 */
[----:B----4-:R-:W-:-:S03]  /*7260*/  IMAD.WIDE R116, R3, 0x2, R212 ;  /* 0x0000000203747825 */ /* 0x010fc600078e02d4 */
[----:B------:R-:W4:Y:S01]  /*7270*/  LDG.E.U16 R118, desc[UR10][R118.64] ;  /* 0x0000000a76767981 */ /* 0x000f22000c1e1500 */
[----:B0-----:R-:W-:-:S03]  /*7280*/  IMAD.WIDE R158, R3, 0x2, R206 ;  /* 0x00000002039e7825 */ /* 0x001fc600078e02ce */
[----:B------:R-:W2:Y:S04]  /*7290*/  LDG.E.U16 R117, desc[UR10][R116.64] ;  /* 0x0000000a74757981 */ /* 0x000ea8000c1e1500 */
[----:B------:R0:W2:Y:S01]  /*72a0*/  LDG.E.U16 R158, desc[UR10][R158.64] ;  /* 0x0000000a9e9e7981 */ /* 0x0000a2000c1e1500 */
[----:B------:R-:W1:Y:S01]  /*72b0*/  S2R R207, SR_TID.X ;  /* 0x0000000000cf7919 */ /* 0x000e620000002100 */
[C---:B------:R-:W-:Y:S02]  /*72c0*/  IMAD.SHL.U32 R206, R250.reuse, 0x2, RZ ;  /* 0x00000002face7824 */ /* 0x040fe400078e00ff */
[C---:B------:R-:W-:Y:S01]  /*72d0*/  IMAD.SHL.U32 R211, R250.reuse, 0x8, RZ ;  /* 0x00000008fad37824 */ /* 0x040fe200078e00ff */
[----:B------:R-:W2:Y:S01]  /*72e0*/  LDL.64 R212, [R1+0x6a0] ;  /* 0x0006a00001d47983 */ /* 0x000ea20000100a00 */
[----:B0-----:R-:W-:-:S02]  /*72f0*/  LOP3.LUT R159, R250, 0x7, RZ, 0xc0, !PT ;  /* 0x00000007fa9f7812 */ /* 0x001fc400078ec0ff */
[----:B------:R-:W-:-:S03]  /*7300*/  LOP3.LUT R116, R250, 0xe0, RZ, 0xc0, !PT ;  /* 0x000000e0fa747812 */ /* 0x000fc600078ec0ff */
[C---:B------:R-:W-:Y:S01]  /*7310*/  IMAD.SHL.U32 R119, R159.reuse, 0x10, RZ ;  /* 0x000000109f777824 */ /* 0x040fe200078e00ff */
[----:B------:R-:W-:-:S04]  /*7320*/  LEA R116, R159, R116, 0x2 ;  /* 0x000000749f747211 */ /* 0x000fc800078e10ff */
[----:B------:R-:W-:-:S05]  /*7330*/  LOP3.LUT R119, R119, 0x30, R206, 0x78, !PT ;  /* 0x0000003077777812 */ /* 0x000fca00078e78ce */
[----:B------:R-:W-:Y:S01]  /*7340*/  IMAD.U32 R116, R116, 0x80, R119 ;  /* 0x0000008074747824 */ /* 0x000fe200078e0077 */
[----:B------:R-:W-:-:S04]  /*7350*/  LOP3.LUT R119, R211, 0x30, RZ, 0xc0, !PT ;  /* 0x00000030d3777812 */ /* 0x000fc800078ec0ff */
[----:B------:R-:W-:Y:S02]  /*7360*/  LEA R159, R159, R119, 0x6 ;  /* 0x000000779f9f7211 */ /* 0x000fe400078e30ff */
[----:B-1----:R-:W-:-:S05]  /*7370*/  LOP3.LUT R207, R207, 0xff, RZ, 0xc0, !PT ;  /* 0x000000ffcfcf7812 */ /* 0x002fca00078ec0ff */
[----:B------:R-:W-:Y:S01]  /*7380*/  IMAD.SHL.U32 R119, R207, 0x2, RZ ;  /* 0x00000002cf777824 */ /* 0x000fe200078e00ff */
[----:B------:R-:W-:Y:S06]  /*7390*/  BAR.SYNC.DEFER_BLOCKING 0x0 ;  /* 0x0000000000007b1d */ /* 0x000fec0000010000 */
[----:B------:R0:W-:Y:S04]  /*73a0*/  STS.U16 [R119+UR6+0x5000], R7 ;  /* 0x0050000777007988 */ /* 0x0001e80008000406 */
[----:B------:R-:W-:Y:S01]  /*73b0*/  STS.U16 [R119+UR6], R19 ;  /* 0x0000001377007988 */ /* 0x000fe20008000406 */
[----:B0-----:R-:W-:-:S03]  /*73c0*/  LOP3.LUT R7, R119, 0x10, RZ, 0x3c, !PT ;  /* 0x0000001077077812 */ /* 0x001fc600078e3cff */
[----:B------:R-:W-:Y:S04]  /*73d0*/  STS.U16 [R119+UR6+0x1000], R170 ;  /* 0x001000aa77007988 */ /* 0x000fe80008000406 */
[----:B------:R-:W-:Y:S04]  /*73e0*/  STS.U16 [R119+UR6+0x2000], R171 ;  /* 0x002000ab77007988 */ /* 0x000fe80008000406 */
[----:B------:R0:W-:Y:S04]  /*73f0*/  STS.U16 [R119+UR6+0x3000], R6 ;  /* 0x0030000677007988 */ /* 0x0001e80008000406 */
[----:B------:R-:W-:Y:S04]  /*7400*/  STS.U16 [R119+UR6+0x4000], R172 ;  /* 0x004000ac77007988 */ /* 0x000fe80008000406 */
        /* <DEDUP_REMOVED lines=10> */
[----:B------:R1:W-:Y:S04]  /*74b0*/  STS.U16 [R7+UR6+0xa200], R5 ;  /* 0x00a2000507007988 */ /* 0x0003e80008000406 */
[----:B------:R-:W-:Y:S01]  /*74c0*/  STS.U16 [R7+UR6+0x200], R105 ;  /* 0x0002006907007988 */ /* 0x000fe20008000406 */
[----:B------:R-:W-:-:S02]  /*74d0*/  LOP3.LUT R159, R159, 0x10, R206, 0x78, !PT ;  /* 0x000000109f9f7812 */ /* 0x000fc400078e78ce */
[----:B0-----:R-:W-:Y:S01]  /*74e0*/  LOP3.LUT R6, R250, 0x10, RZ, 0xc0, !PT ;  /* 0x00000010fa067812 */ /* 0x001fe200078ec0ff */
[----:B------:R-:W3:Y:S01]  /*74f0*/  LDL.64 R170, [R1+0x6e8] ;  /* 0x0006e80001aa7983 */ /* 0x000ee20000100a00 */
[----:B-1----:R-:W-:-:S03]  /*7500*/  LOP3.LUT R5, R119, 0x20, RZ, 0x3c, !PT ;  /* 0x0000002077057812 */ /* 0x002fc600078e3cff */
        /* <DEDUP_REMOVED lines=14> */
[----:B------:R-:W-:Y:S04]  /*75f0*/  STS.U16 [R5+UR6+0x400], R162 ;  /* 0x000400a205007988 */ /* 0x000fe80008000406 */
[----:B------:R-:W-:Y:S01]  /*7600*/  STS.U16 [R5+UR6+0x1400], R104 ;  /* 0x0014006805007988 */ /* 0x000fe20008000406 */
[----:B0-----:R-:W-:-:S03]  /*7610*/  LOP3.LUT R7, R119, 0x30, RZ, 0x3c, !PT ;  /* 0x0000003077077812 */ /* 0x001fc600078e3cff */
        /* <DEDUP_REMOVED lines=15> */
[----:B------:R-:W-:Y:S01]  /*7710*/  IMAD R6, R6, 0x20, R159 ;  /* 0x0000002006067824 */ /* 0x000fe200078e029f */
[----:B------:R-:W-:-:S02]  /*7720*/  LOP3.LUT R211, R211, 0xe0, RZ, 0xc0, !PT ;  /* 0x000000e0d3d37812 */ /* 0x000fc400078ec0ff */
[----:B------:R-:W3:Y:S01]  /*7730*/  LDL.64 R172, [R1+0x6f0] ;  /* 0x0006f00001ac7983 */ /* 0x000ee20000100a00 */
        /* <DEDUP_REMOVED lines=25> */
[----:B--2---:R-:W-:Y:S04]  /*78d0*/  STS.U16 [R5+UR6+0x8800], R193 ;  /* 0x008800c105007988 */ /* 0x004fe80008000406 */
[----:B------:R-:W-:Y:S04]  /*78e0*/  STS.U16 [R5+UR6+0x9800], R44 ;  /* 0x0098002c05007988 */ /* 0x000fe80008000406 */
[----:B------:R-:W-:Y:S04]  /*78f0*/  STS.U16 [R5+UR6+0xa800], R43 ;  /* 0x00a8002b05007988 */ /* 0x000fe80008000406 */
[----:B------:R-:W-:Y:S04]  /*7900*/  STS.U16 [R5+UR6+0xb800], R42 ;  /* 0x00b8002a05007988 */ /* 0x000fe80008000406 */
[----:B------:R-:W-:Y:S04]  /*7910*/  STS.U16 [R5+UR6+0xc800], R169 ;  /* 0x00c800a905007988 */ /* 0x000fe80008000406 */
[----:B------:R-:W-:Y:S04]  /*7920*/  STS.U16 [R5+UR6+0xd800], R191 ;  /* 0x00d800bf05007988 */ /* 0x000fe80008000406 */
[----:B-----5:R-:W-:Y:S04]  /*7930*/  STS.U16 [R5+UR6+0xe800], R192 ;  /* 0x00e800c005007988 */ /* 0x020fe80008000406 */
[----:B------:R0:W-:Y:S04]  /*7940*/  STS.U16 [R5+UR6+0xf800], R194 ;  /* 0x00f800c205007988 */ /* 0x0001e80008000406 */
[----:B------:R-:W-:Y:S04]  /*7950*/  STS.U16 [R7+UR6+0xa00], R41 ;  /* 0x000a002907007988 */ /* 0x000fe80008000406 */
[----:B------:R-:W2:Y:S01]  /*7960*/  LDL.64 R114, [R1+0x6f8] ;  /* 0x0006f80001727983 */ /* 0x000ea20000100a00 */
[----:B0-----:R-:W-:-:S02]  /*7970*/  LOP3.LUT R5, R119, 0x60, RZ, 0x3c, !PT ;  /* 0x0000006077057812 */ /* 0x001fc400078e3cff */
[----:B------:R-:W-:Y:S01]  /*7980*/  LOP3.LUT R119, R119, 0x70, RZ, 0x3c, !PT ;  /* 0x0000007077777812 */ /* 0x000fe200078e3cff */
        /* <DEDUP_REMOVED lines=45> */
[----:B----4-:R-:W-:Y:S04]  /*7c60*/  STS.U16 [R119+UR6+0xee00], R118 ;  /* 0x00ee007677007988 */ /* 0x010fe80008000406 */
[----:B------:R1:W-:Y:S01]  /*7c70*/  STS.U16 [R119+UR6+0xfe00], R158 ;  /* 0x00fe009e77007988 */ /* 0x0003e20008000406 */
[----:B------:R-:W-:Y:S01]  /*7c80*/  BAR.SYNC.DEFER_BLOCKING 0x0 ;  /* 0x0000000000007b1d */ /* 0x000fe20000010000 */
[----:B0-----:R-:W-:-:S02]  /*7c90*/  LOP3.LUT R5, R6, 0x20, RZ, 0x3c, !PT ;  /* 0x0000002006057812 */ /* 0x001fc400078e3cff */
[----:B------:R-:W-:-:S03]  /*7ca0*/  LOP3.LUT R7, R116, 0x40, RZ, 0x3c, !PT ;  /* 0x0000004074077812 */ /* 0x000fc600078e3cff */
[----:B------:R-:W4:Y:S04]  /*7cb0*/  LDL.64 R92, [R1+0x2e0] ;  /* 0x0002e000015c7983 */ /* 0x000f280000100a00 */
[----:B-1----:R-:W5:Y:S04]  /*7cc0*/  LDL.64 R158, [R1+0x238] ;  /* 0x00023800019e7983 */ /* 0x002f680000100a00 */
[----:B------:R-:W2:Y:S04]  /*7cd0*/  LDL.64 R104, [R1+0x220] ;  /* 0x0002200001687983 */ /* 0x000ea80000100a00 */
[----:B------:R-:W2:Y:S04]  /*7ce0*/  LDL.64 R110, [R1+0x230] ;  /* 0x00023000016e7983 */ /* 0x000ea80000100a00 */
[----:B------:R-:W-:Y:S04]  /*7cf0*/  LDSM.16.MT88.4 R52, [R6+UR6+0x10000] ;  /* 0x010000060634783b */ /* 0x000fe80008004200 */
[----:B------:R-:W0:Y:S04]  /*7d00*/  LDSM.16.M88.4 R24, [R116+UR6] ;  /* 0x000000067418783b */ /* 0x000e280008000200 */
[----:B------:R-:W1:Y:S04]  /*7d10*/  LDSM.16.MT88.4 R44, [R5+UR6+0x10000] ;  /* 0x01000006052c783b */ /* 0x000e680008004200 */
[----:B------:R-:W1:Y:S04]  /*7d20*/  LDSM.16.M88.4 R12, [R116+UR6+0x8000] ;  /* 0x00800006740c783b */ /* 0x000e680008000200 */
[----:B------:R-:W3:Y:S04]  /*7d30*/  LDSM.16.MT88.4 R40, [R6+UR6+0x10400] ;  /* 0x010400060628783b */ /* 0x000ee80008004200 */
[----:B------:R-:W3:Y:S04]  /*7d40*/  LDSM.16.MT88.4 R20, [R5+UR6+0x10400] ;  /* 0x010400060514783b */ /* 0x000ee80008004200 */
[----:B------:R-:W-:Y:S04]  /*7d50*/  LDSM.16.MT88.4 R8, [R6+UR6+0x10800] ;  /* 0x010800060608783b */ /* 0x000fe80008004200 */
[----:B------:R-:W3:Y:S04]  /*7d60*/  LDSM.16.M88.4 R28, [R7+UR6] ;  /* 0x00000006071c783b */ /* 0x000ee80008000200 */
[----:B------:R-:W3:Y:S04]  /*7d70*/  LDSM.16.MT88.4 R36, [R5+UR6+0x10800] ;  /* 0x010800060524783b */ /* 0x000ee80008004200 */
[----:B------:R-:W3:Y:S04]  /*7d80*/  LDSM.16.M88.4 R32, [R7+UR6+0x8000] ;  /* 0x008000060720783b */ /* 0x000ee80008000200 */
[----:B------:R-:W-:Y:S01]  /*7d90*/  LDSM.16.MT88.4 R88, [R5+UR6+0x10c00] ;  /* 0x010c00060558783b */ /* 0x000fe20008004200 */
[-C--:B0-----:R-:W-:Y:S03]  /*7da0*/  HMMA.16816.F32.BF16 R48, R52, R24.reuse, RZ ;  /* 0x000000183430723c */ /* 0x081fe600000418ff */
[----:B------:R-:W2:Y:S04]  /*7db0*/  LDL.64 R106, [R1+0x1e0] ;  /* 0x0001e000016a7983 */ /* 0x000ea80000100a00 */
[----:B------:R-:W2:Y:S01]  /*7dc0*/  LDL.64 R160, [R1+0x1f0] ;  /* 0x0001f00001a07983 */ /* 0x000ea20000100a00 */
[----:B-1----:R-:W-:Y:S03]  /*7dd0*/  HMMA.16816.F32.BF16 R16, R44, R24, RZ ;  /* 0x000000182c10723c */ /* 0x002fe600000418ff */
[----:B------:R-:W2:Y:S04]  /*7de0*/  LDL.64 R108, [R1+0x1e8] ;  /* 0x0001e800016c7983 */ /* 0x000ea80000100a00 */
[----:B------:R-:W2:Y:S01]  /*7df0*/  LDL.64 R164, [R1+0x198] ;  /* 0x0001980001a47983 */ /* 0x000ea20000100a00 */
[-C--:B------:R-:W-:Y:S03]  /*7e00*/  HMMA.16816.F32.BF16 R52, R52, R12.reuse, RZ ;  /* 0x0000000c3434723c */ /* 0x080fe600000418ff */
[----:B------:R-:W2:Y:S05]  /*7e10*/  LDL.64 R162, [R1+0x190] ;  /* 0x0001900001a27983 */ /* 0x000eaa0000100a00 */
[----:B------:R-:W-:Y:S08]  /*7e20*/  HMMA.16816.F32.BF16 R44, R44, R12, RZ ;  /* 0x0000000c2c2c723c */ /* 0x000ff000000418ff */
[-C--:B---3--:R-:W-:Y:S08]  /*7e30*/  HMMA.16816.F32.BF16 R48, R40, R26.reuse, R48 ;  /* 0x0000001a2830723c */ /* 0x088ff00000041830 */
[----:B------:R-:W-:Y:S01]  /*7e40*/  HMMA.16816.F32.BF16 R24, R20, R26, R16 ;  /* 0x0000001a1418723c */ /* 0x000fe20000041810 */
[----:B------:R-:W0:Y:S07]  /*7e50*/  LDSM.16.MT88.4 R16, [R6+UR6+0x10c00] ;  /* 0x010c00060610783b */ /* 0x000e2e0008004200 */
[-C--:B------:R-:W-:Y:S01]  /*7e60*/  HMMA.16816.F32.BF16 R40, R40, R14.reuse, R52 ;  /* 0x0000000e2828723c */ /* 0x080fe20000041834 */
[----:B------:R-:W-:Y:S07]  /*7e70*/  LDSM.16.MT88.4 R52, [R5+UR6+0x11000] ;  /* 0x011000060534783b */ /* 0x000fee0008004200 */
[----:B------:R-:W-:Y:S01]  /*7e80*/  HMMA.16816.F32.BF16 R44, R20, R14, R44 ;  /* 0x0000000e142c723c */ /* 0x000fe2000004182c */
[----:B------:R-:W-:Y:S04]  /*7e90*/  LDSM.16.MT88.4 R20, [R6+UR6+0x11000] ;  /* 0x011000060614783b */ /* 0x000fe80008004200 */
[----:B------:R-:W1:Y:S03]  /*7ea0*/  LDSM.16.M88.4 R12, [R116+UR6+0x80] ;  /* 0x00008006740c783b */ /* 0x000e660008000200 */
[-C--:B------:R-:W-:Y:S08]  /*7eb0*/  HMMA.16816.F32.BF16 R48, R8, R28.reuse, R48 ;  /* 0x0000001c0830723c */ /* 0x080ff00000041830 */
[----:B------:R-:W-:Y:S08]  /*7ec0*/  HMMA.16816.F32.BF16 R24, R36, R28, R24 ;  /* 0x0000001c2418723c */ /* 0x000ff00000041818 */
[-C--:B------:R-:W-:Y:S01]  /*7ed0*/  HMMA.16816.F32.BF16 R40, R8, R32.reuse, R40 ;  /* 0x000000200828723c */ /* 0x080fe20000041828 */
[----:B------:R-:W3:Y:S07]  /*7ee0*/  LDSM.16.M88.4 R8, [R116+UR6+0x8080] ;  /* 0x008080067408783b */ /* 0x000eee0008000200 */
[----:B------:R-:W-:Y:S01]  /*7ef0*/  HMMA.16816.F32.BF16 R36, R36, R32, R44 ;  /* 0x000000202424723c */ /* 0x000fe2000004182c */
[----:B------:R-:W3:Y:S07]  /*7f00*/  LDSM.16.MT88.4 R44, [R6+UR6+0x11400] ;  /* 0x01140006062c783b */ /* 0x000eee0008004200 */
[-C--:B0-----:R-:W-:Y:S08]  /*7f10*/  HMMA.16816.F32.BF16 R48, R16, R30.reuse, R48 ;  /* 0x0000001e1030723c */ /* 0x081ff00000041830 */
[----:B------:R-:W-:Y:S01]  /*7f20*/  HMMA.16816.F32.BF16 R28, R88, R30, R24 ;  /* 0x0000001e581c723c */ /* 0x000fe20000041818 */
[----:B------:R-:W0:Y:S07]  /*7f30*/  LDSM.16.MT88.4 R24, [R5+UR6+0x11400] ;  /* 0x011400060518783b */ /* 0x000e2e0008004200 */
[-C--:B------:R-:W-:Y:S01]  /*7f40*/  HMMA.16816.F32.BF16 R16, R16, R34.reuse, R40 ;  /* 0x000000221010723c */ /* 0x080fe20000041828 */
[----:B------:R-:W-:Y:S07]  /*7f50*/  LDSM.16.MT88.4 R40, [R6+UR6+0x11800] ;  /* 0x011800060628783b */ /* 0x000fee0008004200 */
[----:B------:R-:W-:Y:S01]  /*7f60*/  HMMA.16816.F32.BF16 R88, R88, R34, R36 ;  /* 0x000000225858723c */ /* 0x000fe20000041824 */
[----:B------:R-:W0:Y:S04]  /*7f70*/  LDSM.16.M88.4 R36, [R7+UR6+0x80] ;  /* 0x000080060724783b */ /* 0x000e280008000200 */
[----:B------:R-:W0:Y:S03]  /*7f80*/  LDSM.16.M88.4 R32, [R7+UR6+0x8080] ;  /* 0x008080060720783b */ /* 0x000e260008000200 */
[-C--:B-1----:R-:W-:Y:S08]  /*7f90*/  HMMA.16816.F32.BF16 R48, R20, R12.reuse, R48 ;  /* 0x0000000c1430723c */ /* 0x082ff00000041830 */
[----:B------:R-:W-:Y:S08]  /*7fa0*/  HMMA.16816.F32.BF16 R28, R52, R12, R28 ;  /* 0x0000000c341c723c */ /* 0x000ff0000004181c */
[-C--:B---3--:R-:W-:Y:S01]  /*7fb0*/  HMMA.16816.F32.BF16 R20, R20, R8.reuse, R16 ;  /* 0x000000081414723c */ /* 0x088fe20000041810 */
[----:B------:R-:W1:Y:S07]  /*7fc0*/  LDSM.16.MT88.4 R16, [R5+UR6+0x11800] ;  /* 0x011800060510783b */ /* 0x000e6e0008004200 */
[----:B------:R-:W-:Y:S01]  /*7fd0*/  HMMA.16816.F32.BF16 R88, R52, R8, R88 ;  /* 0x000000083458723c */ /* 0x000fe20000041858 */
[----:B------:R-:W-:Y:S07]  /*7fe0*/  LDSM.16.MT88.4 R52, [R6+UR6+0x12000] ;  /* 0x012000060634783b */ /* 0x000fee0008004200 */
[-C--:B------:R-:W-:Y:S08]  /*7ff0*/  HMMA.16816.F32.BF16 R48, R44, R14.reuse, R48 ;  /* 0x0000000e2c30723c */ /* 0x080ff00000041830 */
[----:B0-----:R-:W-:Y:S01]  /*8000*/  HMMA.16816.F32.BF16 R28, R24, R14, R28 ;  /* 0x0000000e181c723c */ /* 0x001fe2000004181c */
[----:B------:R-:W0:Y:S07]  /*8010*/  LDSM.16.MT88.4 R12, [R6+UR6+0x11c00] ;  /* 0x011c0006060c783b */ /* 0x000e2e0008004200 */
[-C--:B------:R-:W-:Y:S01]  /*8020*/  HMMA.16816.F32.BF16 R20, R44, R10.reuse, R20 ;  /* 0x0000000a2c14723c */ /* 0x080fe20000041814 */
[----:B------:R-:W3:Y:S07]  /*8030*/  LDSM.16.MT88.4 R44, [R5+UR6+0x11c00] ;  /* 0x011c0006052c783b */ /* 0x000eee0008004200 */
[----:B------:R-:W-:Y:S01]  /*8040*/  HMMA.16816.F32.BF16 R88, R24, R10, R88 ;  /* 0x0000000a1858723c */ /* 0x000fe20000041858 */
[----:B------:R-:W-:Y:S04]  /*8050*/  LDSM.16.M88.4 R24, [R116+UR6+0x8100] ;  /* 0x008100067418783b */ /* 0x000fe80008000200 */
[----:B------:R-:W-:Y:S03]  /*8060*/  LDSM.16.MT88.4 R8, [R5+UR6+0x12000] ;  /* 0x012000060508783b */ /* 0x000fe60008004200 */
[C---:B------:R-:W-:Y:S08]  /*8070*/  HMMA.16816.F32.BF16 R48, R40.reuse, R36, R48 ;  /* 0x000000242830723c */ /* 0x040ff00000041830 */
[----:B------:R-:W-:Y:S01]  /*8080*/  HMMA.16816.F32.BF16 R20, R40, R32, R20 ;  /* 0x000000202814723c */ /* 0x000fe20000041814 */
[----:B------:R-:W4:Y:S07]  /*8090*/  LDSM.16.M88.4 R40, [R116+UR6+0x100] ;  /* 0x000100067428783b */ /* 0x000f2e0008000200 */
[C---:B-1----:R-:W-:Y:S08]  /*80a0*/  HMMA.16816.F32.BF16 R28, R16.reuse, R36, R28 ;  /* 0x00000024101c723c */ /* 0x042ff0000004181c */
[----:B------:R-:W-:Y:S01]  /*80b0*/  HMMA.16816.F32.BF16 R88, R16, R32, R88 ;  /* 0x000000201058723c */ /* 0x000fe20000041858 */
[----:B------:R-:W-:Y:S07]  /*80c0*/  LDSM.16.MT88.4 R16, [R5+UR6+0x12400] ;  /* 0x012400060510783b */ /* 0x000fee0008004200 */
[C---:B0-----:R-:W-:Y:S08]  /*80d0*/  HMMA.16816.F32.BF16 R48, R12.reuse, R38, R48 ;  /* 0x000000260c30723c */ /* 0x041ff00000041830 */
[----:B------:R-:W-:Y:S01]  /*80e0*/  HMMA.16816.F32.BF16 R20, R12, R34, R20 ;  /* 0x000000220c14723c */ /* 0x000fe20000041814 */
[----:B------:R-:W0:Y:S07]  /*80f0*/  LDSM.16.MT88.4 R12, [R6+UR6+0x12400] ;  /* 0x01240006060c783b */ /* 0x000e2e0008004200 */
[C---:B---3--:R-:W-:Y:S01]  /*8100*/  HMMA.16816.F32.BF16 R28, R44.reuse, R38, R28 ;  /* 0x000000262c1c723c */ /* 0x048fe2000004181c */
[----:B------:R-:W-:Y:S07]  /*8110*/  LDSM.16.M88.4 R36, [R7+UR6+0x100] ;  /* 0x000100060724783b */ /* 0x000fee0008000200 */
[----:B------:R-:W-:Y:S01]  /*8120*/  HMMA.16816.F32.BF16 R88, R44, R34, R88 ;  /* 0x000000222c58723c */ /* 0x000fe20000041858 */
[----:B------:R-:W1:Y:S04]  /*8130*/  LDSM.16.MT88.4 R32, [R6+UR6+0x12800] ;  /* 0x012800060620783b */ /* 0x000e680008004200 */
[----:B------:R-:W3:Y:S03]  /*8140*/  LDSM.16.M88.4 R44, [R7+UR6+0x8100] ;  /* 0x00810006072c783b */ /* 0x000ee60008000200 */
[C---:B----4-:R-:W-:Y:S08]  /*8150*/  HMMA.16816.F32.BF16 R48, R52.reuse, R40, R48 ;  /* 0x000000283430723c */ /* 0x050ff00000041830 */
[----:B------:R-:W-:Y:S01]  /*8160*/  HMMA.16816.F32.BF16 R20, R52, R24, R20 ;  /* 0x000000183414723c */ /* 0x000fe20000041814 */
[----:B------:R-:W4:Y:S07]  /*8170*/  LDSM.16.MT88.4 R52, [R5+UR6+0x12800] ;  /* 0x012800060534783b */ /* 0x000f2e0008004200 */
[C---:B------:R-:W-:Y:S08]  /*8180*/  HMMA.16816.F32.BF16 R28, R8.reuse, R40, R28 ;  /* 0x00000028081c723c */ /* 0x040ff0000004181c */
[----:B------:R-:W-:Y:S01]  /*8190*/  HMMA.16816.F32.BF16 R88, R8, R24, R88 ;  /* 0x000000180858723c */ /* 0x000fe20000041858 */
[----:B------:R-:W-:Y:S07]  /*81a0*/  LDSM.16.MT88.4 R8, [R5+UR6+0x12c00] ;  /* 0x012c00060508783b */ /* 0x000fee0008004200 */
[C---:B0-----:R-:W-:Y:S08]  /*81b0*/  HMMA.16816.F32.BF16 R48, R12.reuse, R42, R48 ;  /* 0x0000002a0c30723c */ /* 0x041ff00000041830 */
[----:B------:R-:W-:Y:S01]  /*81c0*/  HMMA.16816.F32.BF16 R20, R12, R26, R20 ;  /* 0x0000001a0c14723c */ /* 0x000fe20000041814 */
[----:B------:R-:W0:Y:S07]  /*81d0*/  LDSM.16.MT88.4 R12, [R6+UR6+0x12c00] ;  /* 0x012c0006060c783b */ /* 0x000e2e0008004200 */
[C---:B------:R-:W-:Y:S01]  /*81e0*/  HMMA.16816.F32.BF16 R28, R16.reuse, R42, R28 ;  /* 0x0000002a101c723c */ /* 0x040fe2000004181c */
[----:B------:R-:W-:Y:S07]  /*81f0*/  LDSM.16.MT88.4 R40, [R6+UR6+0x13800] ;  /* 0x013800060628783b */ /* 0x000fee0008004200 */
[----:B------:R-:W-:Y:S01]  /*8200*/  HMMA.16816.F32.BF16 R88, R16, R26, R88 ;  /* 0x0000001a1058723c */ /* 0x000fe20000041858 */
[----:B------:R-:W-:Y:S04]  /*8210*/  LDSM.16.M88.4 R16, [R116+UR6+0x180] ;  /* 0x000180067410783b */ /* 0x000fe80008000200 */
[----:B------:R-:W2:Y:S03]  /*8220*/  LDSM.16.MT88.4 R24, [R6+UR6+0x13000] ;  /* 0x013000060618783b */ /* 0x000ea60008004200 */
[C---:B-1----:R-:W-:Y:S01]  /*8230*/  HMMA.16816.F32.BF16 R48, R32.reuse, R36, R48 ;  /* 0x000000242030723c */ /* 0x042fe20000041830 */
[----:B------:R-:W1:Y:S07]  /*8240*/  LDSM.16.M88.4 R116, [R116+UR6+0x8180] ;  /* 0x008180067474783b */ /* 0x000e6e0008000200 */
[----:B---3--:R-:W-:Y:S01]  /*8250*/  HMMA.16816.F32.BF16 R20, R32, R44, R20 ;  /* 0x0000002c2014723c */ /* 0x008fe20000041814 */
[----:B------:R-:W3:Y:S07]  /*8260*/  LDSM.16.MT88.4 R32, [R5+UR6+0x13000] ;  /* 0x013000060520783b */ /* 0x000eee0008004200 */
[C---:B----4-:R-:W-:Y:S08]  /*8270*/  HMMA.16816.F32.BF16 R28, R52.reuse, R36, R28 ;  /* 0x00000024341c723c */ /* 0x050ff0000004181c */
[----:B------:R-:W-:Y:S01]  /*8280*/  HMMA.16816.F32.BF16 R88, R52, R44, R88 ;  /* 0x0000002c3458723c */ /* 0x000fe20000041858 */
[----:B------:R-:W4:Y:S04]  /*8290*/  LDL.64 R52, [R1+0x300] ;  /* 0x0003000001347983 */ /* 0x000f280000100a00 */
[----:B------:R-:W4:Y:S03]  /*82a0*/  LDL.64 R54, [R1+0x2b8] ;  /* 0x0002b80001367983 */ /* 0x000f260000100a00 */
[C---:B0-----:R-:W-:Y:S08]  /*82b0*/  HMMA.16816.F32.BF16 R48, R12.reuse, R38, R48 ;  /* 0x000000260c30723c */ /* 0x041ff00000041830 */
[----:B------:R-:W-:Y:S01]  /*82c0*/  HMMA.16816.F32.BF16 R20, R12, R46, R20 ;  /* 0x0000002e0c14723c */ /* 0x000fe20000041814 */
[----:B------:R-:W0:Y:S07]  /*82d0*/  LDSM.16.MT88.4 R12, [R6+UR6+0x13400] ;  /* 0x01340006060c783b */ /* 0x000e2e0008004200 */
[C---:B------:R-:W-:Y:S01]  /*82e0*/  HMMA.16816.F32.BF16 R36, R8.reuse, R38, R28 ;  /* 0x000000260824723c */ /* 0x040fe2000004181c */
[----:B------:R-:W0:Y:S07]  /*82f0*/  LDSM.16.MT88.4 R28, [R5+UR6+0x13400] ;  /* 0x01340006051c783b */ /* 0x000e2e0008004200 */
[----:B------:R-:W-:Y:S01]  /*8300*/  HMMA.16816.F32.BF16 R88, R8, R46, R88 ;  /* 0x0000002e0858723c */ /* 0x000fe20000041858 */
[----:B------:R-:W-:Y:S04]  /*8310*/  LDSM.16.M88.4 R8, [R7+UR6+0x8180] ;  /* 0x008180060708783b */ /* 0x000fe80008000200 */
[----:B------:R-:W-:Y:S03]  /*8320*/  LDSM.16.MT88.4 R44, [R5+UR6+0x13800] ;  /* 0x01380006052c783b */ /* 0x000fe60008004200 */
[C---:B--2---:R-:W-:Y:S08]  /*8330*/  HMMA.16816.F32.BF16 R48, R24.reuse, R16, R48 ;  /* 0x000000101830723c */ /* 0x044ff00000041830 */
[----:B-1----:R-:W-:Y:S01]  /*8340*/  HMMA.16816.F32.BF16 R20, R24, R116, R20 ;  /* 0x000000741814723c */ /* 0x002fe20000041814 */
[----:B------:R-:W1:Y:S07]  /*8350*/  LDSM.16.M88.4 R24, [R7+UR6+0x180] ;  /* 0x000180060718783b */ /* 0x000e6e0008000200 */
[C---:B---3--:R-:W-:Y:S08]  /*8360*/  HMMA.16816.F32.BF16 R36, R32.reuse, R16, R36 ;  /* 0x000000102024723c */ /* 0x048ff00000041824 */
[----:B------:R-:W-:Y:S01]  /*8370*/  HMMA.16816.F32.BF16 R88, R32, R116, R88 ;  /* 0x000000742058723c */ /* 0x000fe20000041858 */
[----:B------:R-:W-:Y:S07]  /*8380*/  LDSM.16.MT88.4 R32, [R5+UR6+0x13c00] ;  /* 0x013c00060520783b */ /* 0x000fee0008004200 */
[-C--:B0-----:R-:W-:Y:S08]  /*8390*/  HMMA.16816.F32.BF16 R48, R12, R18.reuse, R48 ;  /* 0x000000120c30723c */ /* 0x081ff00000041830 */
[----:B------:R-:W-:Y:S01]  /*83a0*/  HMMA.16816.F32.BF16 R36, R28, R18, R36 ;  /* 0x000000121c24723c */ /* 0x000fe20000041824 */
[----:B------:R-:W0:Y:S07]  /*83b0*/  LDSM.16.MT88.4 R16, [R6+UR6+0x13c00] ;  /* 0x013c00060610783b */ /* 0x000e2e0008004200 */
[-C--:B------:R-:W-:Y:S08]  /*83c0*/  HMMA.16816.F32.BF16 R20, R12, R118.reuse, R20 ;  /* 0x000000760c14723c */ /* 0x080ff00000041814 */
[----:B------:R-:W-:Y:S08]  /*83d0*/  HMMA.16816.F32.BF16 R88, R28, R118, R88 ;  /* 0x000000761c58723c */ /* 0x000ff00000041858 */
[C---:B-1----:R-:W-:Y:S08]  /*83e0*/  HMMA.16816.F32.BF16 R48, R40.reuse, R24, R48 ;  /* 0x000000182830723c */ /* 0x042ff00000041830 */
[----:B------:R-:W-:Y:S08]  /*83f0*/  HMMA.16816.F32.BF16 R40, R40, R8, R20 ;  /* 0x000000082828723c */ /* 0x000ff00000041814 */
[C---:B------:R-:W-:Y:S01]  /*8400*/  HMMA.16816.F32.BF16 R12, R44.reuse, R24, R36 ;  /* 0x000000182c0c723c */ /* 0x040fe20000041824 */
[----:B------:R-:W2:Y:S04]  /*8410*/  LDL.64 R38, [R1+0x318] ;  /* 0x0003180001267983 */ /* 0x000ea80000100a00 */
[----:B------:R-:W3:Y:S03]  /*8420*/  LDL.64 R36, [R1+0x2f8] ;  /* 0x0002f80001247983 */ /* 0x000ee60000100a00 */
[----:B------:R-:W-:Y:S01]  /*8430*/  HMMA.16816.F32.BF16 R88, R44, R8, R88 ;  /* 0x000000082c58723c */ /* 0x000fe20000041858 */
[----:B------:R-:W2:Y:S07]  /*8440*/  LDL.64 R44, [R1+0x2c0] ;  /* 0x0002c000012c7983 */ /* 0x000eae0000100a00 */
[C---:B0-----:R-:W-:Y:S08]  /*8450*/  HMMA.16816.F32.BF16 R20, R16.reuse, R26, R48 ;  /* 0x0000001a1014723c */ /* 0x041ff00000041830 */
[----:B------:R-:W-:Y:S01]  /*8460*/  HMMA.16816.F32.BF16 R16, R16, R10, R40 ;  /* 0x0000000a1010723c */ /* 0x000fe20000041828 */
[----:B------:R-:W2:Y:S04]  /*8470*/  LDL.64 R42, [R1+0x690] ;  /* 0x00069000012a7983 */ /* 0x000ea80000100a00 */
[----:B------:R-:W2:Y:S03]  /*8480*/  LDL.64 R40, [R1+0x680] ;  /* 0x0006800001287983 */ /* 0x000ea60000100a00 */
[C---:B------:R-:W-:Y:S08]  /*8490*/  HMMA.16816.F32.BF16 R12, R32.reuse, R26, R12 ;  /* 0x0000001a200c723c */ /* 0x040ff0000004180c */
[----:B------:R-:W-:Y:S01]  /*84a0*/  HMMA.16816.F32.BF16 R8, R32, R10, R88 ;  /* 0x0000000a2008723c */ /* 0x000fe20000041858 */
[----:B------:R-:W-:Y:S01]  /*84b0*/  FMUL R6, R22, UR9 ;  /* 0x0000000916067c20 */ /* 0x000fe20008400000 */
[----:B------:R-:W-:Y:S01]  /*84c0*/  FMUL R26, R23, UR9 ;  /* 0x00000009171a7c20 */ /* 0x000fe20008400000 */
[----:B------:R-:W-:Y:S01]  /*84d0*/  FMUL R27, R18, UR9 ;  /* 0x00000009121b7c20 */ /* 0x000fe20008400000 */
[----:B------:R-:W-:Y:S01]  /*84e0*/  FMUL R5, R20, UR9 ;  /* 0x0000000914057c20 */ /* 0x000fe20008400000 */
[----:B------:R-:W-:Y:S01]  /*84f0*/  FMUL R28, R21, UR9 ;  /* 0x00000009151c7c20 */ /* 0x000fe20008400000 */
[----:B------:R-:W-:Y:S01]  /*8500*/  FMUL R29, R16, UR9 ;  /* 0x00000009101d7c20 */ /* 0x000fe20008400000 */
[----:B------:R-:W2:Y:S04]  /*8510*/  LDL.64 R34, [R1+0x320] ;  /* 0x0003200001227983 */ /* 0x000ea80000100a00 */
[----:B------:R-:W-:Y:S01]  /*8520*/  FMUL R7, R12, UR9 ;  /* 0x000000090c077c20 */ /* 0x000fe20008400000 */
[----:B------:R-:W-:Y:S01]  /*8530*/  FMUL R24, R13, UR9 ;  /* 0x000000090d187c20 */ /* 0x000fe20008400000 */
[----:B------:R-:W-:Y:S01]  /*8540*/  FMNMX3 R6, R6, R26, R27, !PT ;  /* 0x0000001a06067276 */ /* 0x000fe2000780001b */
[----:B------:R-:W2:Y:S04]  /*8550*/  LDL.64 R32, [R1+0x308] ;  /* 0x0003080001207983 */ /* 0x000ea80000100a00 */
[----:B------:R-:W2:Y:S01]  /*8560*/  LDL.64 R88, [R1+0x2d8] ;  /* 0x0002d80001587983 */ /* 0x000ea20000100a00 */
[----:B------:R-:W-:Y:S01]  /*8570*/  FMUL R25, R8, UR9 ;  /* 0x0000000908197c20 */ /* 0x000fe20008400000 */
[----:B------:R-:W-:-:S02]  /*8580*/  FMUL R26, R10, UR9 ;  /* 0x000000090a1a7c20 */ /* 0x000fc40008400000 */
[----:B------:R-:W2:Y:S02]  /*8590*/  LDL.64 R90, [R1+0x290] ;  /* 0x00029000015a7983 */ /* 0x000ea40000100a00 */
[----:B------:R-:W-:Y:S01]  /*85a0*/  FMNMX3 R7, R7, R24, R25, !PT ;  /* 0x0000001807077276 */ /* 0x000fe20007800019 */
[----:B------:R-:W-:Y:S01]  /*85b0*/  FMUL R24, R14, UR9 ;  /* 0x000000090e187c20 */ /* 0x000fe20008400000 */
[----:B------:R-:W-:Y:S01]  /*85c0*/  FMUL R25, R15, UR9 ;  /* 0x000000090f197c20 */ /* 0x000fe20008400000 */
[----:B------:R-:W-:Y:S01]  /*85d0*/  FMNMX3 R5, R5, R28, R29, !PT ;  /* 0x0000001c05057276 */ /* 0x000fe2000780001d */
[----:B------:R-:W-:Y:S01]  /*85e0*/  FMUL R27, R17, UR9 ;  /* 0x00000009111b7c20 */ /* 0x000fe20008400000 */
[----:B------:R-:W-:Y:S01]  /*85f0*/  FMUL R28, R19, UR9 ;  /* 0x00000009131c7c20 */ /* 0x000fe20008400000 */
[----:B------:R-:W-:Y:S01]  /*8600*/  FMUL R29, R9, UR9 ;  /* 0x00000009091d7c20 */ /* 0x000fe20008400000 */
[----:B------:R-:W-:Y:S01]  /*8610*/  FMUL R30, R11, UR9 ;  /* 0x000000090b1e7c20 */ /* 0x000fe20008400000 */
[----:B------:R-:W-:-:S02]  /*8620*/  FMNMX3 R24, R24, R25, R26, !PT ;  /* 0x0000001918187276 */ /* 0x000fc4000780001a */
[----:B------:R-:W-:Y:S02]  /*8630*/  FMNMX R5, R27, R5, !PT ;  /* 0x000000051b057209 */ /* 0x000fe40007800000 */
[----:B------:R-:W-:Y:S02]  /*8640*/  FMNMX R6, R28, R6, !PT ;  /* 0x000000061c067209 */ /* 0x000fe40007800000 */
[----:B------:R-:W-:Y:S02]  /*8650*/  FMNMX R7, R29, R7, !PT ;  /* 0x000000071d077209 */ /* 0x000fe40007800000 */
[----:B------:R-:W-:Y:S01]  /*8660*/  FMNMX R24, R30, R24, !PT ;  /* 0x000000181e187209 */ /* 0x000fe20007800000 */
[----:B------:R-:W0:Y:S04]  /*8670*/  SHFL.BFLY PT, R28, R5, 0x2, 0x1f ;  /* 0x0c401f00051c7f89 */ /* 0x000e2800000e0000 */
[----:B------:R-:W1:Y:S04]  /*8680*/  SHFL.BFLY PT, R27, R6, 0x2, 0x1f ;  /* 0x0c401f00061b7f89 */ /* 0x000e6800000e0000 */
[----:B------:R-:W5:Y:S04]  /*8690*/  SHFL.BFLY PT, R26, R7, 0x2, 0x1f ;  /* 0x0c401f00071a7f89 */ /* 0x000f6800000e0000 */
[----:B------:R-:W5:Y:S01]  /*86a0*/  SHFL.BFLY PT, R25, R24, 0x2, 0x1f ;  /* 0x0c401f0018197f89 */ /* 0x000f6200000e0000 */
[----:B0-----:R-:W-:-:S02]  /*86b0*/  FMNMX R5, R5, R28, !PT ;  /* 0x0000001c05057209 */ /* 0x001fc40007800000 */
[----:B-1----:R-:W-:Y:S02]  /*86c0*/  FMNMX R6, R6, R27, !PT ;  /* 0x0000001b06067209 */ /* 0x002fe40007800000 */
[----:B-----5:R-:W-:Y:S02]  /*86d0*/  FMNMX R7, R7, R26, !PT ;  /* 0x0000001a07077209 */ /* 0x020fe40007800000 */
[----:B------:R-:W-:Y:S01]  /*86e0*/  FMNMX R25, R24, R25, !PT ;  /* 0x0000001918197209 */ /* 0x000fe20007800000 */
[----:B------:R-:W0:Y:S04]  /*86f0*/  SHFL.BFLY PT, R26, R5, 0x1, 0x1f ;  /* 0x0c201f00051a7f89 */ /* 0x000e2800000e0000 */
[----:B------:R-:W1:Y:S04]  /*8700*/  SHFL.BFLY PT, R27, R6, 0x1, 0x1f ;  /* 0x0c201f00061b7f89 */ /* 0x000e6800000e0000 */
[----:B------:R-:W5:Y:S04]  /*8710*/  SHFL.BFLY PT, R28, R7, 0x1, 0x1f ;  /* 0x0c201f00071c7f89 */ /* 0x000f6800000e0000 */
[----:B------:R-:W5:Y:S01]  /*8720*/  SHFL.BFLY PT, R29, R25, 0x1, 0x1f ;  /* 0x0c201f00191d7f89 */ /* 0x000f6200000e0000 */
[----:B------:R-:W-:-:S04]  /*8730*/  LOP3.LUT R24, R250, 0xff, RZ, 0xc0, !PT ;  /* 0x000000fffa187812 */ /* 0x000fc800078ec0ff */
[----:B------:R-:W-:Y:S02]  /*8740*/  SHF.R.U32.HI R24, RZ, 0x3, R24 ;  /* 0x00000003ff187819 */ /* 0x000fe40000011618 */
[----:B------:R-:W-:Y:S02]  /*8750*/  IADD3 R30, PT, PT, R211, UR6, RZ ;  /* 0x00000006d31e7c10 */ /* 0x000fe4000fffe0ff */
[----:B------:R-:W-:Y:S02]  /*8760*/  LOP3.LUT R24, R24, 0x1c, RZ, 0xc0, !PT ;  /* 0x0000001c18187812 */ /* 0x000fe400078ec0ff */
[----:B0-----:R-:W-:-:S03]  /*8770*/  FMNMX R26, R5, R26, !PT ;  /* 0x0000001a051a7209 */ /* 0x001fc60007800000 */
[----:B------:R-:W-:Y:S01]  /*8780*/  IMAD.IADD R24, R30, 0x1, R24 ;  /* 0x000000011e187824 */ /* 0x000fe200078e0218 */
[----:B------:R-:W-:Y:S01]  /*8790*/  BAR.SYNC.DEFER_BLOCKING 0x0 ;  /* 0x0000000000007b1d */ /* 0x000fe20000010000 */
[----:B-1----:R-:W-:Y:S02]  /*87a0*/  FMNMX R27, R6, R27, !PT ;  /* 0x0000001b061b7209 */ /* 0x002fe40007800000 */
[----:B-----5:R-:W-:Y:S02]  /*87b0*/  FMNMX R28, R7, R28, !PT ;  /* 0x0000001c071c7209 */ /* 0x020fe40007800000 */
[----:B------:R-:W-:Y:S01]  /*87c0*/  FMNMX R29, R25, R29, !PT ;  /* 0x0000001d191d7209 */ /* 0x000fe20007800000 */
[----:B------:R-:W-:Y:S04]  /*87d0*/  @!P1 STS [R24], R26 ;  /* 0x0000001a18009388 */ /* 0x000fe80000000800 */
[----:B------:R0:W-:Y:S04]  /*87e0*/  @!P1 STS [R24+0x100], R27 ;  /* 0x0001001b18009388 */ /* 0x0001e80000000800 */
[----:B------:R-:W-:Y:S04]  /*87f0*/  @!P1 STS [R24+0x200], R28 ;  /* 0x0002001c18009388 */ /* 0x000fe80000000800 */
[----:B------:R-:W-:Y:S01]  /*8800*/  @!P1 STS [R24+0x300], R29 ;  /* 0x0003001d18009388 */ /* 0x000fe20000000800 */
[----:B------:R-:W-:Y:S01]  /*8810*/  LEA R25, R207, UR6, 0x2 ;  /* 0x00000006cf197c11 */ /* 0x000fe2000f8e10ff */
[----:B------:R-:W-:Y:S06]  /*8820*/  BAR.SYNC.DEFER_BLOCKING 0x0 ;  /* 0x0000000000007b1d */ /* 0x000fec0000010000 */
[----:B0-----:R-:W5:Y:S04]  /*8830*/  LDL.64 R26, [R1+0x310] ;  /* 0x00031000011a7983 */ /* 0x001f680000100a00 */
[----:B------:R-:W2:Y:S04]  /*8840*/  LDL.64 R206, [R1+0x1a8] ;  /* 0x0001a80001ce7983 */ /* 0x000ea80000100a00 */
[----:B------:R-:W0:Y:S04]  /*8850*/  LDS R5, [R25] ;  /* 0x0000000019057984 */ /* 0x000e280000000800 */
[----:B0-----:R-:W0:Y:S02]  /*8860*/  SHFL.BFLY PT, R6, R5, 0x4, 0x1f ;  /* 0x0c801f0005067f89 */ /* 0x001e2400000e0000 */
[----:B0-----:R-:W-:-:S05]  /*8870*/  FMNMX R6, R5, R6, !PT ;  /* 0x0000000605067209 */ /* 0x001fca0007800000 */
[----:B------:R-:W0:Y:S02]  /*8880*/  SHFL.BFLY PT, R5, R6, 0x2, 0x1f ;  /* 0x0c401f0006057f89 */ /* 0x000e2400000e0000 */
[----:B0-----:R-:W-:-:S05]  /*8890*/  FMNMX R5, R6, R5, !PT ;  /* 0x0000000506057209 */ /* 0x001fca0007800000 */
[----:B------:R-:W0:Y:S02]  /*88a0*/  SHFL.BFLY PT, R6, R5, 0x1, 0x1f ;  /* 0x0c201f0005067f89 */ /* 0x000e2400000e0000 */
[----:B0-----:R-:W-:-:S05]  /*88b0*/  FMNMX R6, R5, R6, !PT ;  /* 0x0000000605067209 */ /* 0x001fca0007800000 */
[----:B------:R-:W-:Y:S01]  /*88c0*/  @!P0 STS [R25], R6 ;  /* 0x0000000619008388 */ /* 0x000fe20000000800 */
[----:B------:R-:W-:Y:S06]  /*88d0*/  BAR.SYNC.DEFER_BLOCKING 0x0 ;  /* 0x0000000000007b1d */ /* 0x000fec0000010000 */
[----:B------:R-:W0:Y:S04]  /*88e0*/  LDS R5, [R211+UR6] ;  /* 0x00000006d3057984 */ /* 0x000e280008000800 */
[----:B------:R-:W1:Y:S04]  /*88f0*/  LDS R7, [R211+UR6+0x200] ;  /* 0x00020006d3077984 */ /* 0x000e680008000800 */
[----:B------:R-:W1:Y:S01]  /*8900*/  LDS R6, [R211+UR6+0x100] ;  /* 0x00010006d3067984 */ /* 0x000e620008000800 */
[----:B0-----:R-:W-:-:S05]  /*8910*/  FMNMX R5, R5, R121, !PT ;  /* 0x0000007905057209 */ /* 0x001fca0007800000 */
[--C-:B------:R-:W-:Y:S01]  /*8920*/  FFMA R205, R20, UR9, -R5.reuse ;  /* 0x0000000914cd7c23 */ /* 0x100fe20008000805 */
[----:B------:R-:W-:Y:S02]  /*8930*/  FFMA R20, R16, UR9, -R5 ;  /* 0x0000000910147c23 */ /* 0x000fe40008000805 */
[----:B------:R-:W0:Y:S01]  /*8940*/  LDS R16, [R211+UR6+0x300] ;  /* 0x00030006d3107984 */ /* 0x000e220008000800 */
[----:B-1----:R-:W-:-:S05]  /*8950*/  FMNMX R7, R7, R2, !PT ;  /* 0x0000000207077209 */ /* 0x002fca0007800000 */
[----:B------:R-:W-:-:S04]  /*8960*/  FFMA R12, R12, UR9, -R7 ;  /* 0x000000090c0c7c23 */ /* 0x000fc80008000807 */
[----:B------:R-:W-:Y:S01]  /*8970*/  FMUL R12, R12, 1.4426950216293334961 ;  /* 0x3fb8aa3b0c0c7820 */ /* 0x000fe20000400000 */
[----:B------:R-:W-:-:S03]  /*8980*/  FMNMX R6, R6, R120, !PT ;  /* 0x0000007806067209 */ /* 0x000fc60007800000 */
[----:B------:R1:W-:Y:S01]  /*8990*/  MUFU.EX2 R189, R12 ;  /* 0x0000000c00bd7308 */ /* 0x0003e20000000800 */
[----:B------:R-:W-:Y:S01]  /*89a0*/  FFMA R21, R21, UR9, -R5 ;  /* 0x0000000915157c23 */ /* 0x000fe20008000805 */
[--C-:B------:R-:W-:Y:S01]  /*89b0*/  FFMA R22, R22, UR9, -R6.reuse ;  /* 0x0000000916167c23 */ /* 0x100fe20008000806 */
[--C-:B------:R-:W-:Y:S01]  /*89c0*/  FFMA R23, R23, UR9, -R6.reuse ;  /* 0x0000000917177c23 */ /* 0x100fe20008000806 */
[--C-:B-1----:R-:W-:Y:S01]  /*89d0*/  FFMA R12, R8, UR9, -R7.reuse ;  /* 0x00000009080c7c23 */ /* 0x102fe20008000807 */
[----:B------:R-:W-:Y:S01]  /*89e0*/  FFMA R13, R13, UR9, -R7 ;  /* 0x000000090d0d7c23 */ /* 0x000fe20008000807 */
[----:B------:R-:W-:Y:S01]  /*89f0*/  FMUL R205, R205, 1.4426950216293334961 ;  /* 0x3fb8aa3bcdcd7820 */ /* 0x000fe20000400000 */
[----:B------:R-:W-:Y:S01]  /*8a00*/  FMUL R21, R21, 1.4426950216293334961 ;  /* 0x3fb8aa3b15157820 */ /* 0x000fe20000400000 */
[----:B------:R-:W-:Y:S01]  /*8a10*/  FMUL R22, R22, 1.4426950216293334961 ;  /* 0x3fb8aa3b16167820 */ /* 0x000fe20000400000 */
[----:B------:R-:W-:Y:S01]  /*8a20*/  FMUL R23, R23, 1.4426950216293334961 ;  /* 0x3fb8aa3b17177820 */ /* 0x000fe20000400000 */
[----:B------:R-:W-:Y:S01]  /*8a30*/  FFMA R18, R18, UR9, -R6 ;  /* 0x0000000912127c23 */ /* 0x000fe20008000806 */
[----:B------:R-:W-:Y:S01]  /*8a40*/  FMUL R13, R13, 1.4426950216293334961 ;  /* 0x3fb8aa3b0d0d7820 */ /* 0x000fe20000400000 */
[----:B0-----:R-:W-:-:S05]  /*8a50*/  FMNMX R8, R16, R0, !PT ;  /* 0x0000000010087209 */ /* 0x001fca0007800000 */
[--C-:B------:R-:W-:Y:S01]  /*8a60*/  FFMA R14, R14, UR9, -R8.reuse ;  /* 0x000000090e0e7c23 */ /* 0x100fe20008000808 */
[--C-:B------:R-:W-:Y:S01]  /*8a70*/  FFMA R15, R15, UR9, -R8.reuse ;  /* 0x000000090f0f7c23 */ /* 0x100fe20008000808 */
[----:B------:R-:W-:Y:S02]  /*8a80*/  FFMA R10, R10, UR9, -R8 ;  /* 0x000000090a0a7c23 */ /* 0x000fe40008000808 */
[----:B------:R-:W-:Y:S01]  /*8a90*/  FMUL R14, R14, 1.4426950216293334961 ;  /* 0x3fb8aa3b0e0e7820 */ /* 0x000fe20000400000 */
[----:B------:R-:W-:Y:S01]  /*8aa0*/  FMUL R15, R15, 1.4426950216293334961 ;  /* 0x3fb8aa3b0f0f7820 */ /* 0x000fe20000400000 */
[----:B------:R-:W-:Y:S01]  /*8ab0*/  MUFU.EX2 R205, R205 ;  /* 0x000000cd00cd7308 */ /* 0x000fe20000000800 */
[----:B------:R-:W-:Y:S01]  /*8ac0*/  FMUL R20, R20, 1.4426950216293334961 ;  /* 0x3fb8aa3b14147820 */ /* 0x000fe20000400000 */
[----:B------:R-:W-:Y:S01]  /*8ad0*/  FFMA R17, R17, UR9, -R5 ;  /* 0x0000000911117c23 */ /* 0x000fe20008000805 */
[----:B------:R-:W-:Y:S01]  /*8ae0*/  FFMA R19, R19, UR9, -R6 ;  /* 0x0000000913137c23 */ /* 0x000fe20008000806 */
[----:B------:R-:W-:Y:S01]  /*8af0*/  FMUL R18, R18, 1.4426950216293334961 ;  /* 0x3fb8aa3b12127820 */ /* 0x000fe20000400000 */
[----:B------:R-:W-:Y:S01]  /*8b00*/  FMUL R12, R12, 1.4426950216293334961 ;  /* 0x3fb8aa3b0c0c7820 */ /* 0x000fe20000400000 */
[----:B------:R-:W-:Y:S01]  /*8b10*/  FFMA R9, R9, UR9, -R7 ;  /* 0x0000000909097c23 */ /* 0x000fe20008000807 */
[----:B------:R-:W-:Y:S01]  /*8b20*/  FMUL R10, R10, 1.4426950216293334961 ;  /* 0x3fb8aa3b0a0a7820 */ /* 0x000fe20000400000 */
[----:B------:R-:W0:Y:S01]  /*8b30*/  MUFU.EX2 R203, R21 ;  /* 0x0000001500cb7308 */ /* 0x000e220000000800 */
[----:B------:R-:W-:Y:S01]  /*8b40*/  FFMA R11, R11, UR9, -R8 ;  /* 0x000000090b0b7c23 */ /* 0x000fe20008000808 */
[----:B------:R-:W-:Y:S01]  /*8b50*/  FMUL R17, R17, 1.4426950216293334961 ;  /* 0x3fb8aa3b11117820 */ /* 0x000fe20000400000 */
[----:B------:R-:W-:Y:S01]  /*8b60*/  FMUL R19, R19, 1.4426950216293334961 ;  /* 0x3fb8aa3b13137820 */ /* 0x000fe20000400000 */
[----:B------:R-:W-:-:S04]  /*8b70*/  FMUL R9, R9, 1.4426950216293334961 ;  /* 0x3fb8aa3b09097820 */ /* 0x000fc80000400000 */
[----:B------:R-:W-:Y:S01]  /*8b80*/  MUFU.EX2 R201, R22 ;  /* 0x0000001600c97308 */ /* 0x000fe20000000800 */
[----:B------:R-:W-:-:S07]  /*8b90*/  FMUL R11, R11, 1.4426950216293334961 ;  /* 0x3fb8aa3b0b0b7820 */ /* 0x000fce0000400000 */
[----:B------:R1:W0:Y:S08]  /*8ba0*/  MUFU.EX2 R199, R23 ;  /* 0x0000001700c77308 */ /* 0x0002300000000800 */
[----:B------:R0:W-:Y:S01]  /*8bb0*/  MUFU.EX2 R187, R13 ;  /* 0x0000000d00bb7308 */ /* 0x0001e20000000800 */
[----:B-1----:R-:W2:Y:S07]  /*8bc0*/  LDL.64 R22, [R1+0x2f0] ;  /* 0x0002f00001167983 */ /* 0x002eae0000100a00 */
[----:B------:R1:W-:Y:S08]  /*8bd0*/  MUFU.EX2 R185, R14 ;  /* 0x0000000e00b97308 */ /* 0x0003f00000000800 */
[----:B------:R-:W0:Y:S08]  /*8be0*/  MUFU.EX2 R183, R15 ;  /* 0x0000000f00b77308 */ /* 0x000e300000000800 */
[----:B------:R-:W0:Y:S08]  /*8bf0*/  MUFU.EX2 R197, R20 ;  /* 0x0000001400c57308 */ /* 0x000e300000000800 */
[----:B------:R-:W0:Y:S08]  /*8c00*/  MUFU.EX2 R193, R18 ;  /* 0x0000001200c17308 */ /* 0x000e300000000800 */
[----:B------:R-:W-:Y:S08]  /*8c10*/  MUFU.EX2 R181, R12 ;  /* 0x0000000c00b57308 */ /* 0x000ff00000000800 */
[----:B------:R0:W0:Y:S08]  /*8c20*/  MUFU.EX2 R177, R10 ;  /* 0x0000000a00b17308 */ /* 0x0000300000000800 */
[----:B------:R-:W0:Y:S08]  /*8c30*/  MUFU.EX2 R195, R17 ;  /* 0x0000001100c37308 */ /* 0x000e300000000800 */
[----:B------:R-:W0:Y:S08]  /*8c40*/  MUFU.EX2 R191, R19 ;  /* 0x0000001300bf7308 */ /* 0x000e300000000800 */
[----:B------:R-:W3:Y:S08]  /*8c50*/  MUFU.EX2 R179, R9 ;  /* 0x0000000900b37308 */ /* 0x000ef00000000800 */
[----:B------:R3:W4:Y:S01]  /*8c60*/  MUFU.EX2 R175, R11 ;  /* 0x0000000b00af7308 */ /* 0x0007220000000800 */
[----:B0-----:R-:W-:Y:S01]  /*8c70*/  FADD R13, R205, R203 ;  /* 0x000000cbcd0d7221 */ /* 0x001fe20000000000 */
[----:B-1----:R-:W-:Y:S01]  /*8c80*/  FADD R14, R201, R199 ;  /* 0x000000c7c90e7221 */ /* 0x002fe20000000000 */
[----:B------:R-:W-:Y:S01]  /*8c90*/  FADD R10, R185, R183 ;  /* 0x000000b7b90a7221 */ /* 0x000fe20000000000 */
[----:B------:R-:W5:Y:S01]  /*8ca0*/  LDL.64 R20, [R1+0x688] ;  /* 0x0006880001147983 */ /* 0x000f620000100a00 */
[----:B------:R-:W-:Y:S01]  /*8cb0*/  FADD R13, R197, R13 ;  /* 0x0000000dc50d7221 */ /* 0x000fe20000000000 */
[----:B---3--:R-:W-:Y:S01]  /*8cc0*/  FADD R11, R189, R187 ;  /* 0x000000bbbd0b7221 */ /* 0x008fe20000000000 */
[----:B------:R-:W-:Y:S01]  /*8cd0*/  FADD R14, R193, R14 ;  /* 0x0000000ec10e7221 */ /* 0x000fe20000000000 */
[----:B------:R-:W-:-:S02]  /*8ce0*/  FADD R10, R177, R10 ;  /* 0x0000000ab10a7221 */ /* 0x000fc40000000000 */
[----:B------:R-:W-:Y:S01]  /*8cf0*/  FADD R11, R181, R11 ;  /* 0x0000000bb50b7221 */ /* 0x000fe20000000000 */
[----:B------:R-:W-:Y:S01]  /*8d00*/  FADD R13, R195, R13 ;  /* 0x0000000dc30d7221 */ /* 0x000fe20000000000 */
[----:B------:R-:W-:Y:S02]  /*8d10*/  FADD R14, R191, R14 ;  /* 0x0000000ebf0e7221 */ /* 0x000fe40000000000 */
[----:B------:R-:W-:Y:S01]  /*8d20*/  FADD R11, R179, R11 ;  /* 0x0000000bb30b7221 */ /* 0x000fe20000000000 */
[----:B----4-:R-:W-:Y:S01]  /*8d30*/  FADD R10, R175, R10 ;  /* 0x0000000aaf0a7221 */ /* 0x010fe20000000000 */
[----:B------:R-:W0:Y:S04]  /*8d40*/  SHFL.BFLY PT, R15, R13, 0x2, 0x1f ;  /* 0x0c401f000d0f7f89 */ /* 0x000e2800000e0000 */
[----:B------:R-:W1:Y:S04]  /*8d50*/  SHFL.BFLY PT, R16, R14, 0x2, 0x1f ;  /* 0x0c401f000e107f89 */ /* 0x000e6800000e0000 */
[----:B------:R-:W3:Y:S04]  /*8d60*/  SHFL.BFLY PT, R12, R11, 0x2, 0x1f ;  /* 0x0c401f000b0c7f89 */ /* 0x000ee800000e0000 */
[----:B------:R-:W4:Y:S01]  /*8d70*/  SHFL.BFLY PT, R9, R10, 0x2, 0x1f ;  /* 0x0c401f000a097f89 */ /* 0x000f2200000e0000 */
[----:B0-----:R-:W-:Y:S01]  /*8d80*/  FADD R15, R13, R15 ;  /* 0x0000000f0d0f7221 */ /* 0x001fe20000000000 */
[----:B-1----:R-:W-:Y:S01]  /*8d90*/  FADD R16, R14, R16 ;  /* 0x000000100e107221 */ /* 0x002fe20000000000 */
[----:B---3--:R-:W-:Y:S01]  /*8da0*/  FADD R12, R11, R12 ;  /* 0x0000000c0b0c7221 */ /* 0x008fe20000000000 */
[----:B----4-:R-:W-:-:S03]  /*8db0*/  FADD R9, R10, R9 ;  /* 0x000000090a097221 */ /* 0x010fc60000000000 */
[----:B------:R-:W0:Y:S04]  /*8dc0*/  SHFL.BFLY PT, R11, R16, 0x1, 0x1f ;  /* 0x0c201f00100b7f89 */ /* 0x000e2800000e0000 */
[----:B------:R-:W1:Y:S04]  /*8dd0*/  SHFL.BFLY PT, R10, R15, 0x1, 0x1f ;  /* 0x0c201f000f0a7f89 */ /* 0x000e6800000e0000 */
[----:B------:R-:W3:Y:S04]  /*8de0*/  SHFL.BFLY PT, R13, R12, 0x1, 0x1f ;  /* 0x0c201f000c0d7f89 */ /* 0x000ee800000e0000 */
[----:B------:R-:W4:Y:S01]  /*8df0*/  SHFL.BFLY PT, R14, R9, 0x1, 0x1f ;  /* 0x0c201f00090e7f89 */ /* 0x000f2200000e0000 */
[----:B0-----:R-:W-:Y:S01]  /*8e00*/  FADD R11, R16, R11 ;  /* 0x0000000b100b7221 */ /* 0x001fe20000000000 */
[----:B------:R-:W-:Y:S01]  /*8e10*/  BAR.SYNC.DEFER_BLOCKING 0x0 ;  /* 0x0000000000007b1d */ /* 0x000fe20000010000 */
[----:B-1----:R-:W-:Y:S01]  /*8e20*/  FADD R10, R15, R10 ;  /* 0x0000000a0f0a7221 */ /* 0x002fe20000000000 */
[----:B---3--:R-:W-:Y:S01]  /*8e30*/  FADD R13, R12, R13 ;  /* 0x0000000d0c0d7221 */ /* 0x008fe20000000000 */
[----:B----4-:R-:W-:-:S03]  /*8e40*/  FADD R14, R9, R14 ;  /* 0x0000000e090e7221 */ /* 0x010fc60000000000 */
[----:B------:R-:W-:Y:S04]  /*8e50*/  @!P1 STS [R24], R10 ;  /* 0x0000000a18009388 */ /* 0x000fe80000000800 */
[----:B------:R-:W-:Y:S04]  /*8e60*/  @!P1 STS [R24+0x100], R11 ;  /* 0x0001000b18009388 */ /* 0x000fe80000000800 */
[----:B------:R-:W-:Y:S04]  /*8e70*/  @!P1 STS [R24+0x200], R13 ;  /* 0x0002000d18009388 */ /* 0x000fe80000000800 */
[----:B------:R-:W-:Y:S01]  /*8e80*/  @!P1 STS [R24+0x300], R14 ;  /* 0x0003000e18009388 */ /* 0x000fe20000000800 */
[----:B------:R-:W-:Y:S06]  /*8e90*/  BAR.SYNC.DEFER_BLOCKING 0x0 ;  /* 0x0000000000007b1d */ /* 0x000fec0000010000 */
[----:B------:R-:W0:Y:S04]  /*8ea0*/  LDS R9, [R25] ;  /* 0x0000000019097984 */ /* 0x000e280000000800 */
[----:B0-----:R-:W0:Y:S02]  /*8eb0*/  SHFL.BFLY PT, R10, R9, 0x4, 0x1f ;  /* 0x0c801f00090a7f89 */ /* 0x001e2400000e0000 */
[----:B0-----:R-:W-:-:S05]  /*8ec0*/  FADD R10, R9, R10 ;  /* 0x0000000a090a7221 */ /* 0x001fca0000000000 */
[----:B------:R-:W0:Y:S02]  /*8ed0*/  SHFL.BFLY PT, R9, R10, 0x2, 0x1f ;  /* 0x0c401f000a097f89 */ /* 0x000e2400000e0000 */
[----:B0-----:R-:W-:-:S05]  /*8ee0*/  FADD R9, R10, R9 ;  /* 0x000000090a097221 */ /* 0x001fca0000000000 */
[----:B------:R-:W0:Y:S02]  /*8ef0*/  SHFL.BFLY PT, R10, R9, 0x1, 0x1f ;  /* 0x0c201f00090a7f89 */ /* 0x000e2400000e0000 */
[----:B0-----:R-:W-:-:S05]  /*8f00*/  FADD R10, R9, R10 ;  /* 0x0000000a090a7221 */ /* 0x001fca0000000000 */
[----:B------:R0:W-:Y:S04]  /*8f10*/  @!P0 STS [R25], R10 ;  /* 0x0000000a19008388 */ /* 0x0001e80000000800 */
[----:B0-----:R-:W3:Y:S01]  /*8f20*/  LDL.64 R24, [R1+0x698] ;  /* 0x0006980001187983 */ /* 0x001ee20000100a00 */
[----:B------:R-:W-:-:S04]  /*8f30*/  IMAD.WIDE R14, R4, 0x2, R172 ;  /* 0x00000002040e7825 */ /* 0x000fc800078e02ac */
[C---:B------:R-:W-:Y:S01]  /*8f40*/  IMAD.WIDE R12, R4.reuse, 0x2, R170 ;  /* 0x00000002040c7825 */ /* 0x040fe200078e02aa */
[----:B------:R-:W-:Y:S06]  /*8f50*/  BAR.SYNC.DEFER_BLOCKING 0x0 ;  /* 0x0000000000007b1d */ /* 0x000fec0000010000 */
[----:B------:R0:W4:Y:S04]  /*8f60*/  LDG.E.U16 R171, desc[UR10][R14.64] ;  /* 0x0000000a0eab7981 */ /* 0x000128000c1e1500 */
[----:B------:R1:W4:Y:S01]  /*8f70*/  LDG.E.U16 R169, desc[UR10][R12.64] ;  /* 0x0000000a0ca97981 */ /* 0x000322000c1e1500 */
[----:B0-----:R-:W-:-:S03]  /*8f80*/  IMAD.WIDE R14, R4, 0x2, R228 ;  /* 0x00000002040e7825 */ /* 0x001fc600078e02e4 */
[----:B------:R-:W4:Y:S01]  /*8f90*/  LDL.64 R228, [R1+0x128] ;  /* 0x0001280001e47983 */ /* 0x000f220000100a00 */
[----:B-1----:R-:W-:-:S03]  /*8fa0*/  IMAD.WIDE R12, R4, 0x2, R224 ;  /* 0x00000002040c7825 */ /* 0x002fc600078e02e0 */
[----:B------:R0:W4:Y:S04]  /*8fb0*/  LDG.E.U16 R29, desc[UR10][R14.64] ;  /* 0x0000000a0e1d7981 */ /* 0x000128000c1e1500 */
[----:B------:R2:W4:Y:S01]  /*8fc0*/  LDG.E.U16 R9, desc[UR10][R12.64] ;  /* 0x0000000a0c097981 */ /* 0x000522000c1e1500 */
[----:B------:R-:W-:-:S03]  /*8fd0*/  IMAD.WIDE R16, R4, 0x2, R114 ;  /* 0x0000000204107825 */ /* 0x000fc600078e0272 */
[----:B------:R-:W4:Y:S01]  /*8fe0*/  LDL.64 R224, [R1+0x168] ;  /* 0x0001680001e07983 */ /* 0x000f220000100a00 */
[----:B0-----:R-:W-:-:S03]  /*8ff0*/  IMAD.WIDE R14, R4, 0x2, R212 ;  /* 0x00000002040e7825 */ /* 0x001fc600078e02d4 */
[----:B------:R-:W4:Y:S01]  /*9000*/  LDG.E.U16 R173, desc[UR10][R16.64] ;  /* 0x0000000a10ad7981 */ /* 0x000f22000c1e1500 */
[----:B--2---:R-:W-:-:S03]  /*9010*/  IMAD.WIDE R12, R4, 0x2, R42 ;  /* 0x00000002040c7825 */ /* 0x004fc600078e022a */
[----:B------:R-:W2:Y:S04]  /*9020*/  LDL.64 R42, [R1+0x2d0] ;  /* 0x0002d000012a7983 */ /* 0x000ea80000100a00 */
[----:B------:R0:W2:Y:S01]  /*9030*/  LDG.E.U16 R28, desc[UR10][R14.64] ;  /* 0x0000000a0e1c7981 */ /* 0x0000a2000c1e1500 */
[----:B---3--:R-:W-:-:S03]  /*9040*/  IMAD.WIDE R30, R4, 0x2, R24 ;  /* 0x00000002041e7825 */ /* 0x008fc600078e0218 */
[----:B------:R-:W3:Y:S04]  /*9050*/  LDG.E.U16 R100, desc[UR10][R12.64] ;  /* 0x0000000a0c647981 */ /* 0x000ee8000c1e1500 */
[----:B------:R-:W3:Y:S01]  /*9060*/  LDL.64 R24, [R1+0x2e8] ;  /* 0x0002e80001187983 */ /* 0x000ee20000100a00 */
[----:B0-----:R-:W-:-:S03]  /*9070*/  IMAD.WIDE R14, R4, 0x2, R38 ;  /* 0x00000002040e7825 */ /* 0x001fc600078e0226 */
[----:B------:R-:W4:Y:S01]  /*9080*/  LDL.64 R38, [R1+0x2a8] ;  /* 0x0002a80001267983 */ /* 0x000f220000100a00 */
[----:B------:R-:W-:-:S03]  /*9090*/  IMAD.WIDE R16, R4, 0x2, R216 ;  /* 0x0000000204107825 */ /* 0x000fc600078e02d8 */
[----:B------:R0:W4:Y:S01]  /*90a0*/  LDG.E.U16 R99, desc[UR10][R14.64] ;  /* 0x0000000a0e637981 */ /* 0x000122000c1e1500 */
[----:B------:R-:W-:-:S03]  /*90b0*/  IMAD.WIDE R18, R4, 0x2, R220 ;  /* 0x0000000204127825 */ /* 0x000fc600078e02dc */
[----:B------:R1:W4:Y:S01]  /*90c0*/  LDG.E.U16 R49, desc[UR10][R16.64] ;  /* 0x0000000a10317981 */ /* 0x000322000c1e1500 */
[----:B-----5:R-:W-:-:S03]  /*90d0*/  IMAD.WIDE R20, R4, 0x2, R20 ;  /* 0x0000000204147825 */ /* 0x020fc600078e0214 */
[----:B------:R5:W4:Y:S01]  /*90e0*/  LDG.E.U16 R101, desc[UR10][R18.64] ;  /* 0x0000000a12657981 */ /* 0x000b22000c1e1500 */
[----:B0-----:R-:W-:-:S03]  /*90f0*/  IMAD.WIDE R14, R4, 0x2, R22 ;  /* 0x00000002040e7825 */ /* 0x001fc600078e0216 */
[----:B------:R-:W4:Y:S01]  /*9100*/  LDL.64 R22, [R1+0x298] ;  /* 0x0002980001167983 */ /* 0x000f220000100a00 */
[----:B-1----:R-:W-:-:S03]  /*9110*/  IMAD.WIDE R16, R4, 0x2, R34 ;  /* 0x0000000204107825 */ /* 0x002fc600078e0222 */
[----:B------:R-:W4:Y:S01]  /*9120*/  LDL.64 R34, [R1+0x2c8] ;  /* 0x0002c80001227983 */ /* 0x000f220000100a00 */
[----:B-----5:R-:W-:-:S03]  /*9130*/  IMAD.WIDE R18, R4, 0x2, R40 ;  /* 0x0000000204127825 */ /* 0x020fc600078e0228 */
[----:B------:R-:W5:Y:S04]  /*9140*/  LDL.64 R40, [R1+0x2b0] ;  /* 0x0002b00001287983 */ /* 0x000f680000100a00 */
[----:B------:R0:W5:Y:S01]  /*9150*/  LDG.E.U16 R119, desc[UR10][R16.64] ;  /* 0x0000000a10777981 */ /* 0x000162000c1e1500 */
[----:B------:R-:W-:-:S03]  /*9160*/  IMAD.WIDE R12, R4, 0x2, R26 ;  /* 0x00000002040c7825 */ /* 0x000fc600078e021a */
[----:B------:R1:W5:Y:S04]  /*9170*/  LDG.E.U16 R48, desc[UR10][R20.64] ;  /* 0x0000000a14307981 */ /* 0x000368000c1e1500 */
[----:B------:R-:W5:Y:S01]  /*9180*/  LDG.E.U16 R47, desc[UR10][R12.64] ;  /* 0x0000000a0c2f7981 */ /* 0x000f62000c1e1500 */
[----:B0-----:R-:W-:-:S03]  /*9190*/  IMAD.WIDE R16, R4, 0x2, R36 ;  /* 0x0000000204107825 */ /* 0x001fc600078e0224 */
[----:B------:R-:W5:Y:S01]  /*91a0*/  LDL.64 R36, [R1+0x280] ;  /* 0x0002800001247983 */ /* 0x000f620000100a00 */
[----:B-1----:R-:W-:-:S03]  /*91b0*/  IMAD.WIDE R20, R4, 0x2, R32 ;  /* 0x0000000204147825 */ /* 0x002fc600078e0220 */
[----:B------:R-:W5:Y:S04]  /*91c0*/  LDL.64 R32, [R1+0x2a0] ;  /* 0x0002a00001207983 */ /* 0x000f680000100a00 */
[----:B------:R0:W5:Y:S04]  /*91d0*/  LDG.E.U16 R26, desc[UR10][R20.64] ;  /* 0x0000000a141a7981 */ /* 0x000168000c1e1500 */
[----:B------:R1:W5:Y:S04]  /*91e0*/  LDG.E.U16 R27, desc[UR10][R18.64] ;  /* 0x0000000a121b7981 */ /* 0x000368000c1e1500 */
[----:B------:R2:W5:Y:S01]  /*91f0*/  LDG.E.U16 R98, desc[UR10][R16.64] ;  /* 0x0000000a10627981 */ /* 0x000562000c1e1500 */
[----:B0-----:R-:W-:-:S03]  /*9200*/  IMAD.WIDE R20, R4, 0x2, R92 ;  /* 0x0000000204147825 */ /* 0x001fc600078e025c */
[----:B------:R-:W5:Y:S01]  /*9210*/  LDG.E.U16 R46, desc[UR10][R14.64] ;  /* 0x0000000a0e2e7981 */ /* 0x000f62000c1e1500 */
[----:B-1----:R-:W-:-:S03]  /*9220*/  IMAD.WIDE R18, R4, 0x2, R52 ;  /* 0x0000000204127825 */ /* 0x002fc600078e0234 */
[----:B------:R-:W5:Y:S01]  /*9230*/  LDL.64 R52, [R1+0x288] ;  /* 0x0002880001347983 */ /* 0x000f620000100a00 */
[----:B--2---:R-:W-:-:S03]  /*9240*/  IMAD.WIDE R16, R4, 0x2, R42 ;  /* 0x0000000204107825 */ /* 0x004fc600078e022a */
[----:B------:R-:W2:Y:S04]  /*9250*/  LDL.64 R42, [R1+0x278] ;  /* 0x00027800012a7983 */ /* 0x000ea80000100a00 */
[----:B------:R0:W2:Y:S04]  /*9260*/  LDG.E.U16 R117, desc[UR10][R20.64] ;  /* 0x0000000a14757981 */ /* 0x0000a8000c1e1500 */
[----:B------:R1:W2:Y:S04]  /*9270*/  LDG.E.U16 R118, desc[UR10][R18.64] ;  /* 0x0000000a12767981 */ /* 0x0002a8000c1e1500 */
[----:B------:R-:W2:Y:S01]  /*9280*/  LDL.64 R92, [R1+0x258] ;  /* 0x00025800015c7983 */ /* 0x000ea20000100a00 */
[----:B0-----:R-:W-:-:S03]  /*9290*/  IMAD.WIDE R20, R4, 0x2, R54 ;  /* 0x0000000204147825 */ /* 0x001fc600078e0236 */
[----:B------:R-:W2:Y:S04]  /*92a0*/  LDL.64 R54, [R1+0x268] ;  /* 0x0002680001367983 */ /* 0x000ea80000100a00 */
[----:B------:R-:W2:Y:S04]  /*92b0*/  LDL.64 R212, [R1+0x1b0] ;  /* 0x0001b00001d47983 */ /* 0x000ea80000100a00 */
[----:B------:R-:W2:Y:S04]  /*92c0*/  LDL.64 R216, [R1+0x160] ;  /* 0x0001600001d87983 */ /* 0x000ea80000100a00 */
[----:B------:R-:W2:Y:S01]  /*92d0*/  LDL.64 R220, [R1+0x150] ;  /* 0x0001500001dc7983 */ /* 0x000ea20000100a00 */
[----:B------:R-:W-:-:S03]  /*92e0*/  IMAD.WIDE R102, R4, 0x2, R236 ;  /* 0x0000000204667825 */ /* 0x000fc600078e02ec */
[----:B------:R-:W2:Y:S01]  /*92f0*/  LDG.E.U16 R96, desc[UR10][R20.64] ;  /* 0x0000000a14607981 */ /* 0x000ea2000c1e1500 */
[----:B------:R-:W-:-:S03]  /*9300*/  IMAD.WIDE R10, R4, 0x2, R242 ;  /* 0x00000002040a7825 */ /* 0x000fc600078e02f2 */
[----:B------:R-:W2:Y:S01]  /*9310*/  LDL.64 R236, [R1+0xf8] ;  /* 0x0000f80001ec7983 */ /* 0x000ea20000100a00 */
[----:B------:R-:W-:-:S03]  /*9320*/  IMAD.WIDE R50, R4, 0x2, R232 ;  /* 0x0000000204327825 */ /* 0x000fc600078e02e8 */
[----:B------:R-:W2:Y:S04]  /*9330*/  LDL.64 R232, [R1+0xc0] ;  /* 0x0000c00001e87983 */ /* 0x000ea80000100a00 */
[----:B------:R-:W2:Y:S01]  /*9340*/  LDG.E.U16 R30, desc[UR10][R30.64] ;  /* 0x0000000a1e1e7981 */ /* 0x000ea2000c1e1500 */
[----:B---3--:R-:W-:-:S03]  /*9350*/  IMAD.WIDE R12, R4, 0x2, R24 ;  /* 0x00000002040c7825 */ /* 0x008fc600078e0218 */
[----:B------:R-:W3:Y:S04]  /*9360*/  LDG.E.U16 R167, desc[UR10][R10.64] ;  /* 0x0000000a0aa77981 */ /* 0x000ee8000c1e1500 */
[----:B------:R0:W3:Y:S01]  /*9370*/  LDG.E.U16 R25, desc[UR10][R12.64] ;  /* 0x0000000a0c197981 */ /* 0x0000e2000c1e1500 */
[----:B-1----:R-:W-:-:S03]  /*9380*/  IMAD.WIDE R18, R4, 0x2, R88 ;  /* 0x0000000204127825 */ /* 0x002fc600078e0258 */
[----:B------:R-:W3:Y:S04]  /*9390*/  LDL.64 R88, [R1+0x250] ;  /* 0x0002500001587983 */ /* 0x000ee80000100a00 */
[----:B------:R-:W3:Y:S01]  /*93a0*/  LDG.E.U16 R97, desc[UR10][R18.64] ;  /* 0x0000000a12617981 */ /* 0x000ee2000c1e1500 */
[----:B0-----:R-:W-:-:S03]  /*93b0*/  IMAD.WIDE R12, R4, 0x2, R44 ;  /* 0x00000002040c7825 */ /* 0x001fc600078e022c */
[----:B------:R0:W3:Y:S04]  /*93c0*/  LDG.E.U16 R45, desc[UR10][R16.64] ;  /* 0x0000000a102d7981 */ /* 0x0000e8000c1e1500 */
[----:B------:R1:W3:Y:S01]  /*93d0*/  LDG.E.U16 R116, desc[UR10][R12.64] ;  /* 0x0000000a0c747981 */ /* 0x0002e2000c1e1500 */
[----:B----4-:R-:W-:-:S03]  /*93e0*/  IMAD.WIDE R14, R4, 0x2, R34 ;  /* 0x00000002040e7825 */ /* 0x010fc600078e0222 */
[----:B------:R-:W4:Y:S01]  /*93f0*/  LDG.E.U16 R102, desc[UR10][R102.64] ;  /* 0x0000000a66667981 */ /* 0x000f22000c1e1500 */
[----:B0-----:R-:W-:-:S03]  /*9400*/  IMAD.WIDE R16, R4, 0x2, R38 ;  /* 0x0000000204107825 */ /* 0x001fc600078e0226 */
[----:B------:R-:W3:Y:S04]  /*9410*/  LDL.64 R34, [R1+0x270] ;  /* 0x0002700001227983 */ /* 0x000ee80000100a00 */
[----:B------:R-:W3:Y:S01]  /*9420*/  LDL.64 R38, [R1+0x260] ;  /* 0x0002600001267983 */ /* 0x000ee20000100a00 */
[----:B-----5:R-:W-:-:S03]  /*9430*/  IMAD.WIDE R18, R4, 0x2, R40 ;  /* 0x0000000204127825 */ /* 0x020fc600078e0228 */
[----:B------:R-:W5:Y:S01]  /*9440*/  LDL.64 R40, [R1+0x248] ;  /* 0x0002480001287983 */ /* 0x000f620000100a00 */
[----:B-1----:R-:W-:-:S03]  /*9450*/  IMAD.WIDE R12, R4, 0x2, R22 ;  /* 0x00000002040c7825 */ /* 0x002fc600078e0216 */
[----:B------:R0:W4:Y:S04]  /*9460*/  LDG.E.U16 R23, desc[UR10][R16.64] ;  /* 0x0000000a10177981 */ /* 0x000128000c1e1500 */
[----:B------:R1:W4:Y:S01]  /*9470*/  LDG.E.U16 R24, desc[UR10][R14.64] ;  /* 0x0000000a0e187981 */ /* 0x000322000c1e1500 */
[----:B------:R-:W-:-:S03]  /*9480*/  IMAD.WIDE R20, R4, 0x2, R90 ;  /* 0x0000000204147825 */ /* 0x000fc600078e025a */
[----:B------:R1:W4:Y:S01]  /*9490*/  LDG.E.U16 R44, desc[UR10][R18.64] ;  /* 0x0000000a122c7981 */ /* 0x000322000c1e1500 */
[----:B0-----:R-:W-:-:S03]  /*94a0*/  IMAD.WIDE R16, R4, 0x2, R36 ;  /* 0x0000000204107825 */ /* 0x001fc600078e0224 */
[----:B------:R-:W4:Y:S01]  /*94b0*/  LDL.64 R36, [R1+0x228] ;  /* 0x0002280001247983 */ /* 0x000f220000100a00 */
[----:B-1----:R-:W-:-:S03]  /*94c0*/  IMAD.WIDE R14, R4, 0x2, R32 ;  /* 0x00000002040e7825 */ /* 0x002fc600078e0220 */
[----:B------:R-:W4:Y:S04]  /*94d0*/  LDL.64 R32, [R1+0x240] ;  /* 0x0002400001207983 */ /* 0x000f280000100a00 */
[----:B------:R2:W4:Y:S04]  /*94e0*/  LDG.E.U16 R115, desc[UR10][R14.64] ;  /* 0x0000000a0e737981 */ /* 0x000528000c1e1500 */
[----:B------:R-:W4:Y:S01]  /*94f0*/  LDG.E.U16 R95, desc[UR10][R12.64] ;  /* 0x0000000a0c5f7981 */ /* 0x000f22000c1e1500 */
[----:B------:R-:W-:-:S03]  /*9500*/  IMAD.WIDE R18, R4, 0x2, R52 ;  /* 0x0000000204127825 */ /* 0x000fc600078e0234 */
[----:B------:R-:W4:Y:S04]  /*9510*/  LDL.64 R90, [R1+0x208] ;  /* 0x00020800015a7983 */ /* 0x000f280000100a00 */
[----:B------:R-:W4:Y:S01]  /*9520*/  LDL.64 R52, [R1+0x210] ;  /* 0x0002100001347983 */ /* 0x000f220000100a00 */
[----:B--2---:R-:W-:-:S03]  /*9530*/  IMAD.WIDE R14, R4, 0x2, R42 ;  /* 0x00000002040e7825 */ /* 0x004fc600078e022a */
[----:B------:R0:W2:Y:S04]  /*9540*/  LDG.E.U16 R43, desc[UR10][R20.64] ;  /* 0x0000000a142b7981 */ /* 0x0000a8000c1e1500 */
[----:B------:R3:W2:Y:S04]  /*9550*/  LDG.E.U16 R22, desc[UR10][R18.64] ;  /* 0x0000000a12167981 */ /* 0x0006a8000c1e1500 */
[----:B------:R1:W2:Y:S01]  /*9560*/  LDG.E.U16 R94, desc[UR10][R14.64] ;  /* 0x0000000a0e5e7981 */ /* 0x0002a2000c1e1500 */
[----:B0-----:R-:W-:-:S03]  /*9570*/  IMAD.WIDE R20, R4, 0x2, R54 ;  /* 0x0000000204147825 */ /* 0x001fc600078e0236 */
[----:B------:R0:W2:Y:S04]  /*9580*/  LDG.E.U16 R114, desc[UR10][R16.64] ;  /* 0x0000000a10727981 */ /* 0x0000a8000c1e1500 */
[----:B------:R-:W2:Y:S04]  /*9590*/  LDL.64 R54, [R1+0x200] ;  /* 0x0002000001367983 */ /* 0x000ea80000100a00 */
[----:B------:R-:W2:Y:S04]  /*95a0*/  LDG.E.U16 R21, desc[UR10][R20.64] ;  /* 0x0000000a14157981 */ /* 0x000ea8000c1e1500 */
[----:B------:R-:W2:Y:S04]  /*95b0*/  LDG.E.U16 R50, desc[UR10][R50.64] ;  /* 0x0000000a32327981 */ /* 0x000ea8000c1e1500 */
[----:B------:R-:W2:Y:S01]  /*95c0*/  LDL.64 R242, [R1+0x28] ;  /* 0x0000280001f27983 */ /* 0x000ea20000100a00 */
[----:B---3--:R-:W-:-:S03]  /*95d0*/  IMAD.WIDE R18, R4, 0x2, R38 ;  /* 0x0000000204127825 */ /* 0x008fc600078e0226 */
[----:B------:R-:W3:Y:S01]  /*95e0*/  LDL.64 R38, [R1+0x1f8] ;  /* 0x0001f80001267983 */ /* 0x000ee20000100a00 */
[----:B------:R-:W-:-:S03]  /*95f0*/  IMAD.WIDE R12, R4, 0x2, R34 ;  /* 0x00000002040c7825 */ /* 0x000fc600078e0222 */
[----:B------:R-:W3:Y:S01]  /*9600*/  LDL.64 R34, [R1+0x218] ;  /* 0x0002180001227983 */ /* 0x000ee20000100a00 */
[----:B-1----:R-:W-:-:S03]  /*9610*/  IMAD.WIDE R14, R4, 0x2, R88 ;  /* 0x00000002040e7825 */ /* 0x002fc600078e0258 */
[----:B------:R5:W3:Y:S01]  /*9620*/  LDG.E.U16 R42, desc[UR10][R12.64] ;  /* 0x0000000a0c2a7981 */ /* 0x000ae2000c1e1500 */
[----:B0-----:R-:W-:-:S03]  /*9630*/  IMAD.WIDE R16, R4, 0x2, R92 ;  /* 0x0000000204107825 */ /* 0x001fc600078e025c */
[----:B------:R0:W3:Y:S04]  /*9640*/  LDG.E.U16 R113, desc[UR10][R18.64] ;  /* 0x0000000a12717981 */ /* 0x0000e8000c1e1500 */
[----:B------:R-:W3:Y:S01]  /*9650*/  LDL.64 R88, [R1+0x1d8] ;  /* 0x0001d80001587983 */ /* 0x000ee20000100a00 */
[----:B-----5:R-:W-:-:S03]  /*9660*/  IMAD.WIDE R12, R4, 0x2, R40 ;  /* 0x00000002040c7825 */ /* 0x020fc600078e0228 */
[----:B------:R1:W5:Y:S01]  /*9670*/  LDG.E.U16 R41, desc[UR10][R14.64] ;  /* 0x0000000a0e297981 */ /* 0x000362000c1e1500 */
[----:B----4-:R-:W-:-:S03]  /*9680*/  IMAD.WIDE R32, R4, 0x2, R32 ;  /* 0x0000000204207825 */ /* 0x010fc600078e0220 */
[----:B------:R4:W5:Y:S01]  /*9690*/  LDG.E.U16 R20, desc[UR10][R12.64] ;  /* 0x0000000a0c147981 */ /* 0x000962000c1e1500 */
[----:B0-----:R-:W-:-:S03]  /*96a0*/  IMAD.WIDE R18, R4, 0x2, R158 ;  /* 0x0000000204127825 */ /* 0x001fc600078e029e */
[----:B------:R0:W5:Y:S01]  /*96b0*/  LDG.E.U16 R112, desc[UR10][R32.64] ;  /* 0x0000000a20707981 */ /* 0x000162000c1e1500 */
[----:B-1----:R-:W-:-:S03]  /*96c0*/  IMAD.WIDE R14, R4, 0x2, R36 ;  /* 0x00000002040e7825 */ /* 0x002fc600078e0224 */
[----:B------:R-:W5:Y:S01]  /*96d0*/  LDL.64 R36, [R1+0x1d0] ;  /* 0x0001d00001247983 */ /* 0x000f620000100a00 */
[----:B----4-:R-:W-:-:S03]  /*96e0*/  IMAD.WIDE R12, R4, 0x2, R104 ;  /* 0x00000002040c7825 */ /* 0x010fc600078e0268 */
[----:B------:R-:W4:Y:S01]  /*96f0*/  LDL.64 R158, [R1+0x1c0] ;  /* 0x0001c000019e7983 */ /* 0x000f220000100a00 */
[----:B0-----:R-:W-:-:S03]  /*9700*/  IMAD.WIDE R32, R4, 0x2, R52 ;  /* 0x0000000204207825 */ /* 0x001fc600078e0234 */
[----:B------:R-:W4:Y:S04]  /*9710*/  LDL.64 R52, [R1+0x1c8] ;  /* 0x0001c80001347983 */ /* 0x000f280000100a00 */
[----:B------:R-:W4:Y:S04]  /*9720*/  LDG.E.U16 R92, desc[UR10][R18.64] ;  /* 0x0000000a125c7981 */ /* 0x000f28000c1e1500 */
[----:B------:R0:W4:Y:S04]  /*9730*/  LDG.E.U16 R93, desc[UR10][R16.64] ;  /* 0x0000000a105d7981 */ /* 0x000128000c1e1500 */
[----:B------:R-:W4:Y:S04]  /*9740*/  LDL.64 R104, [R1+0x1b8] ;  /* 0x0001b80001687983 */ /* 0x000f280000100a00 */
[----:B------:R2:W4:Y:S01]  /*9750*/  LDG.E.U16 R19, desc[UR10][R14.64] ;  /* 0x0000000a0e137981 */ /* 0x000522000c1e1500 */
[----:B0-----:R-:W-:-:S03]  /*9760*/  IMAD.WIDE R16, R4, 0x2, R110 ;  /* 0x0000000204107825 */ /* 0x001fc600078e026e */
[----:B------:R3:W4:Y:S04]  /*9770*/  LDG.E.U16 R111, desc[UR10][R12.64] ;  /* 0x0000000a0c6f7981 */ /* 0x000728000c1e1500 */
[----:B------:R-:W4:Y:S01]  /*9780*/  LDG.E.U16 R40, desc[UR10][R16.64] ;  /* 0x0000000a10287981 */ /* 0x000f22000c1e1500 */
[----:B--2---:R-:W-:-:S03]  /*9790*/  IMAD.WIDE R14, R4, 0x2, R54 ;  /* 0x00000002040e7825 */ /* 0x004fc600078e0236 */
[----:B------:R-:W2:Y:S04]  /*97a0*/  LDL.64 R54, [R1+0x1a0] ;  /* 0x0001a00001367983 */ /* 0x000ea80000100a00 */
[----:B------:R-:W2:Y:S01]  /*97b0*/  LDG.E.U16 R110, desc[UR10][R14.64] ;  /* 0x0000000a0e6e7981 */ /* 0x000ea2000c1e1500 */
[----:B---3--:R-:W-:-:S03]  /*97c0*/  IMAD.WIDE R12, R4, 0x2, R38 ;  /* 0x00000002040c7825 */ /* 0x008fc600078e0226 */
[----:B------:R0:W3:Y:S02]  /*97d0*/  LDG.E.U16 R39, desc[UR10][R32.64] ;  /* 0x0000000a20277981 */ /* 0x0000e4000c1e1500 */
[C---:B0-----:R-:W-:Y:S02]  /*97e0*/  IMAD.WIDE R32, R4.reuse, 0x2, R106 ;  /* 0x0000000204207825 */ /* 0x041fe400078e026a */
[----:B------:R-:W3:Y:S02]  /*97f0*/  LDL.64 R106, [R1+0x180] ;  /* 0x00018000016a7983 */ /* 0x000ee40000100a00 */
[----:B------:R-:W-:-:S04]  /*9800*/  IMAD.WIDE R34, R4, 0x2, R34 ;  /* 0x0000000204227825 */ /* 0x000fc800078e0222 */
[C---:B------:R-:W-:Y:S02]  /*9810*/  IMAD.WIDE R16, R4.reuse, 0x2, R90 ;  /* 0x0000000204107825 */ /* 0x040fe400078e025a */
[----:B------:R0:W3:Y:S04]  /*9820*/  LDG.E.U16 R91, desc[UR10][R34.64] ;  /* 0x0000000a225b7981 */ /* 0x0000e8000c1e1500 */
[----:B------:R5:W3:Y:S01]  /*9830*/  LDG.E.U16 R90, desc[UR10][R12.64] ;  /* 0x0000000a0c5a7981 */ /* 0x000ae2000c1e1500 */
[----:B------:R-:W-:-:S03]  /*9840*/  IMAD.WIDE R14, R4, 0x2, R88 ;  /* 0x00000002040e7825 */ /* 0x000fc600078e0258 */
[----:B------:R1:W3:Y:S01]  /*9850*/  LDG.E.U16 R18, desc[UR10][R16.64] ;  /* 0x0000000a10127981 */ /* 0x0002e2000c1e1500 */
[----:B0-----:R-:W-:-:S03]  /*9860*/  IMAD.WIDE R34, R4, 0x2, R160 ;  /* 0x0000000204227825 */ /* 0x001fc600078e02a0 */
[----:B------:R-:W3:Y:S01]  /*9870*/  LDL.64 R160, [R1+0x188] ;  /* 0x0001880001a07983 */ /* 0x000ee20000100a00 */
[----:B-----5:R-:W-:-:S03]  /*9880*/  IMAD.WIDE R12, R4, 0x2, R36 ;  /* 0x00000002040c7825 */ /* 0x020fc600078e0224 */
[----:B------:R-:W5:Y:S04]  /*9890*/  LDG.E.U16 R38, desc[UR10][R34.64] ;  /* 0x0000000a22267981 */ /* 0x000f68000c1e1500 */
[----:B------:R0:W5:Y:S01]  /*98a0*/  LDG.E.U16 R37, desc[UR10][R12.64] ;  /* 0x0000000a0c257981 */ /* 0x000162000c1e1500 */
[----:B-1----:R-:W-:-:S03]  /*98b0*/  IMAD.WIDE R16, R4, 0x2, R108 ;  /* 0x0000000204107825 */ /* 0x002fc600078e026c */
[----:B------:R1:W5:Y:S01]  /*98c0*/  LDG.E.U16 R89, desc[UR10][R14.64] ;  /* 0x0000000a0e597981 */ /* 0x000362000c1e1500 */
[----:B----4-:R-:W-:-:S03]  /*98d0*/  IMAD.WIDE R52, R4, 0x2, R52 ;  /* 0x0000000204347825 */ /* 0x010fc600078e0234 */
[----:B------:R-:W4:Y:S01]  /*98e0*/  LDG.E.U16 R17, desc[UR10][R16.64] ;  /* 0x0000000a10117981 */ /* 0x000f22000c1e1500 */
[----:B0-----:R-:W-:-:S03]  /*98f0*/  IMAD.WIDE R12, R4, 0x2, R206 ;  /* 0x00000002040c7825 */ /* 0x001fc600078e02ce */
[----:B------:R-:W4:Y:S01]  /*9900*/  LDL.64 R206, [R1+0x158] ;  /* 0x0001580001ce7983 */ /* 0x000f220000100a00 */
[----:B------:R-:W-:-:S03]  /*9910*/  IMAD.WIDE R34, R4, 0x2, R158 ;  /* 0x0000000204227825 */ /* 0x000fc600078e029e */
[----:B------:R-:W5:Y:S01]  /*9920*/  LDL.64 R158, [R1+0x178] ;  /* 0x00017800019e7983 */ /* 0x000f620000100a00 */
[----:B-1----:R-:W-:-:S03]  /*9930*/  IMAD.WIDE R14, R4, 0x2, R212 ;  /* 0x00000002040e7825 */ /* 0x002fc600078e02d4 */
[----:B------:R0:W5:Y:S04]  /*9940*/  LDG.E.U16 R109, desc[UR10][R32.64] ;  /* 0x0000000a206d7981 */ /* 0x000168000c1e1500 */
[----:B------:R1:W5:Y:S01]  /*9950*/  LDG.E.U16 R16, desc[UR10][R52.64] ;  /* 0x0000000a34107981 */ /* 0x000362000c1e1500 */
[----:B--2---:R-:W-:-:S03]  /*9960*/  IMAD.WIDE R54, R4, 0x2, R54 ;  /* 0x0000000204367825 */ /* 0x004fc600078e0236 */
[----:B------:R2:W5:Y:S01]  /*9970*/  LDG.E.U16 R108, desc[UR10][R34.64] ;  /* 0x0000000a226c7981 */ /* 0x000562000c1e1500 */
[----:B0-----:R-:W-:-:S03]  /*9980*/  IMAD.WIDE R32, R4, 0x2, R104 ;  /* 0x0000000204207825 */ /* 0x001fc600078e0268 */
[----:B------:R-:W5:Y:S01]  /*9990*/  LDL.64 R104, [R1+0x170] ;  /* 0x0001700001687983 */ /* 0x000f620000100a00 */
[----:B-1----:R-:W-:-:S03]  /*99a0*/  IMAD.WIDE R52, R4, 0x2, R164 ;  /* 0x0000000204347825 */ /* 0x002fc600078e02a4 */
[----:B------:R-:W5:Y:S01]  /*99b0*/  LDG.E.U16 R36, desc[UR10][R14.64] ;  /* 0x0000000a0e247981 */ /* 0x000f62000c1e1500 */
[----:B--2---:R-:W-:-:S03]  /*99c0*/  IMAD.WIDE R34, R4, 0x2, R162 ;  /* 0x0000000204227825 */ /* 0x004fc600078e02a2 */
[----:B------:R-:W2:Y:S04]  /*99d0*/  LDL.64 R162, [R1+0x140] ;  /* 0x0001400001a27983 */ /* 0x000ea80000100a00 */
[----:B------:R-:W2:Y:S04]  /*99e0*/  LDL.64 R212, [R1+0x130] ;  /* 0x0001300001d47983 */ /* 0x000ea80000100a00 */
[----:B------:R3:W2:Y:S04]  /*99f0*/  LDG.E.U16 R15, desc[UR10][R12.64] ;  /* 0x0000000a0c0f7981 */ /* 0x0006a8000c1e1500 */
[----:B------:R-:W2:Y:S04]  /*9a00*/  LDG.E.U16 R88, desc[UR10][R32.64] ;  /* 0x0000000a20587981 */ /* 0x000ea8000c1e1500 */
[----:B------:R-:W2:Y:S04]  /*9a10*/  LDL.64 R164, [R1+0x148] ;  /* 0x0001480001a47983 */ /* 0x000ea80000100a00 */
[----:B------:R-:W2:Y:S01]  /*9a20*/  LDG.E.U16 R35, desc[UR10][R34.64] ;  /* 0x0000000a22237981 */ /* 0x000ea2000c1e1500 */
[----:B---3--:R-:W-:-:S03]  /*9a30*/  IMAD.WIDE R12, R4, 0x2, R106 ;  /* 0x00000002040c7825 */ /* 0x008fc600078e026a */
[----:B------:R-:W3:Y:S04]  /*9a40*/  LDG.E.U16 R107, desc[UR10][R54.64] ;  /* 0x0000000a366b7981 */ /* 0x000ee8000c1e1500 */
[----:B------:R-:W3:Y:S04]  /*9a50*/  LDG.E.U16 R106, desc[UR10][R12.64] ;  /* 0x0000000a0c6a7981 */ /* 0x000ee8000c1e1500 */
[----:B------:R0:W3:Y:S02]  /*9a60*/  LDG.E.U16 R55, desc[UR10][R52.64] ;  /* 0x0000000a34377981 */ /* 0x0000e4000c1e1500 */
[----:B0-----:R-:W-:-:S02]  /*9a70*/  IMAD.WIDE R52, R4, 0x2, R216 ;  /* 0x0000000204347825 */ /* 0x001fc400078e02d8 */
[----:B------:R-:W3:Y:S02]  /*9a80*/  LDL.64 R216, [R1+0x120] ;  /* 0x0001200001d87983 */ /* 0x000ee40000100a00 */
[C---:B------:R-:W-:Y:S02]  /*9a90*/  IMAD.WIDE R32, R4.reuse, 0x2, R160 ;  /* 0x0000000204207825 */ /* 0x040fe400078e02a0 */
[----:B------:R-:W3:Y:S04]  /*9aa0*/  LDL.64 R160, [R1+0x138] ;  /* 0x0001380001a07983 */ /* 0x000ee80000100a00 */
[----:B------:R4:W3:Y:S01]  /*9ab0*/  LDG.E.U16 R14, desc[UR10][R32.64] ;  /* 0x0000000a200e7981 */ /* 0x0008e2000c1e1500 */
[----:B------:R-:W-:-:S03]  /*9ac0*/  IMAD.WIDE R12, R4, 0x2, R224 ;  /* 0x00000002040c7825 */ /* 0x000fc600078e02e0 */
[----:B------:R-:W3:Y:S01]  /*9ad0*/  LDL.64 R224, [R1+0x110] ;  /* 0x0001100001e07983 */ /* 0x000ee20000100a00 */
[----:B------:R-:W-:-:S03]  /*9ae0*/  IMAD.WIDE R10, R4, 0x2, R240 ;  /* 0x00000002040a7825 */ /* 0x000fc600078e02f0 */
[----:B------:R-:W3:Y:S01]  /*9af0*/  LDG.E.U16 R13, desc[UR10][R12.64] ;  /* 0x0000000a0c0d7981 */ /* 0x000ee2000c1e1500 */
[----:B----4-:R-:W-:-:S03]  /*9b00*/  IMAD.WIDE R32, R4, 0x2, R206 ;  /* 0x0000000204207825 */ /* 0x010fc600078e02ce */
[----:B------:R-:W4:Y:S01]  /*9b10*/  LDL.64 R206, [R1+0x118] ;  /* 0x0001180001ce7983 */ /* 0x000f220000100a00 */
[----:B-----5:R-:W-:-:S03]  /*9b20*/  IMAD.WIDE R158, R4, 0x2, R158 ;  /* 0x00000002049e7825 */ /* 0x020fc600078e029e */
[----:B------:R-:W5:Y:S04]  /*9b30*/  LDG.E.U16 R10, desc[UR10][R10.64] ;  /* 0x0000000a0a0a7981 */ /* 0x000f68000c1e1500 */
[----:B------:R0:W5:Y:S04]  /*9b40*/  LDG.E.U16 R54, desc[UR10][R158.64] ;  /* 0x0000000a9e367981 */ /* 0x000168000c1e1500 */
[----:B------:R-:W5:Y:S01]  /*9b50*/  LDL.64 R240, [R1+0x8] ;  /* 0x0000080001f07983 */ /* 0x000f620000100a00 */
[----:B------:R-:W-:-:S05]  /*9b60*/  IMAD.WIDE R104, R4, 0x2, R104 ;  /* 0x0000000204687825 */ /* 0x000fca00078e0268 */
[----:B------:R-:W5:Y:S01]  /*9b70*/  LDG.E.U16 R34, desc[UR10][R104.64] ;  /* 0x0000000a68227981 */ /* 0x000f62000c1e1500 */
[----:B--2---:R-:W-:-:S04]  /*9b80*/  IMAD.WIDE R162, R4, 0x2, R162 ;  /* 0x0000000204a27825 */ /* 0x004fc800078e02a2 */
[C---:B0-----:R-:W-:Y:S02]  /*9b90*/  IMAD.WIDE R158, R4.reuse, 0x2, R212 ;  /* 0x00000002049e7825 */ /* 0x041fe400078e02d4 */
[----:B------:R-:W2:Y:S04]  /*9ba0*/  LDL.64 R212, [R1+0x100] ;  /* 0x0001000001d47983 */ /* 0x000ea80000100a00 */
[----:B------:R-:W5:Y:S04]  /*9bb0*/  LDG.E.U16 R104, desc[UR10][R162.64] ;  /* 0x0000000aa2687981 */ /* 0x000f68000c1e1500 */
[----:B------:R-:W5:Y:S04]  /*9bc0*/  LDG.E.U16 R105, desc[UR10][R52.64] ;  /* 0x0000000a34697981 */ /* 0x000f68000c1e1500 */
[----:B------:R0:W5:Y:S02]  /*9bd0*/  LDG.E.U16 R53, desc[UR10][R32.64] ;  /* 0x0000000a20357981 */ /* 0x000164000c1e1500 */
[----:B0-----:R-:W-:-:S02]  /*9be0*/  IMAD.WIDE R32, R4, 0x2, R220 ;  /* 0x0000000204207825 */ /* 0x001fc400078e02dc */
[----:B------:R-:W5:Y:S02]  /*9bf0*/  LDL.64 R220, [R1+0xf0] ;  /* 0x0000f00001dc7983 */ /* 0x000f640000100a00 */
[C---:B------:R-:W-:Y:S02]  /*9c00*/  IMAD.WIDE R164, R4.reuse, 0x2, R164 ;  /* 0x0000000204a47825 */ /* 0x040fe400078e02a4 */
[----:B------:R-:W5:Y:S04]  /*9c10*/  LDG.E.U16 R33, desc[UR10][R32.64] ;  /* 0x0000000a20217981 */ /* 0x000f68000c1e1500 */
[----:B------:R-:W5:Y:S04]  /*9c20*/  LDG.E.U16 R12, desc[UR10][R164.64] ;  /* 0x0000000aa40c7981 */ /* 0x000f68000c1e1500 */
[----:B------:R0:W5:Y:S01]  /*9c30*/  LDG.E.U16 R32, desc[UR10][R158.64] ;  /* 0x0000000a9e207981 */ /* 0x000162000c1e1500 */
[----:B---3--:R-:W-:-:S03]  /*9c40*/  IMAD.WIDE R162, R4, 0x2, R216 ;  /* 0x0000000204a27825 */ /* 0x008fc600078e02d8 */
[----:B------:R-:W3:Y:S01]  /*9c50*/  LDL.64 R216, [R1+0xe0] ;  /* 0x0000e00001d87983 */ /* 0x000ee20000100a00 */
[----:B------:R-:W-:-:S03]  /*9c60*/  IMAD.WIDE R160, R4, 0x2, R160 ;  /* 0x0000000204a07825 */ /* 0x000fc600078e02a0 */
[----:B------:R-:W3:Y:S04]  /*9c70*/  LDG.E.U16 R103, desc[UR10][R162.64] ;  /* 0x0000000aa2677981 */ /* 0x000ee8000c1e1500 */
[----:B------:R4:W3:Y:S01]  /*9c80*/  LDG.E.U16 R52, desc[UR10][R160.64] ;  /* 0x0000000aa0347981 */ /* 0x0008e2000c1e1500 */
[----:B0-----:R-:W-:-:S03]  /*9c90*/  IMAD.WIDE R158, R4, 0x2, R224 ;  /* 0x00000002049e7825 */ /* 0x001fc600078e02e0 */
[----:B------:R-:W3:Y:S01]  /*9ca0*/  LDL.64 R224, [R1+0x80] ;  /* 0x0000800001e07983 */ /* 0x000ee20000100a00 */
[----:B------:R-:W-:-:S03]  /*9cb0*/  IMAD.WIDE R164, R4, 0x2, R228 ;  /* 0x0000000204a47825 */ /* 0x000fc600078e02e4 */
[----:B------:R2:W3:Y:S01]  /*9cc0*/  LDG.E.U16 R31, desc[UR10][R158.64] ;  /* 0x0000000a9e1f7981 */ /* 0x0004e2000c1e1500 */
[----:B----4-:R-:W-:-:S03]  /*9cd0*/  IMAD.WIDE R160, R4, 0x2, R206 ;  /* 0x0000000204a07825 */ /* 0x010fc600078e02ce */
[----:B------:R-:W4:Y:S04]  /*9ce0*/  LDL.64 R206, [R1+0xd8] ;  /* 0x0000d80001ce7983 */ /* 0x000f280000100a00 */
[----:B------:R-:W4:Y:S04]  /*9cf0*/  LDG.E.U16 R11, desc[UR10][R164.64] ;  /* 0x0000000aa40b7981 */ /* 0x000f28000c1e1500 */
[----:B------:R-:W4:Y:S04]  /*9d00*/  LDL.64 R228, [R1+0xa0] ;  /* 0x0000a00001e47983 */ /* 0x000f280000100a00 */
[----:B------:R0:W4:Y:S01]  /*9d10*/  LDG.E.U16 R51, desc[UR10][R160.64] ;  /* 0x0000000aa0337981 */ /* 0x000122000c1e1500 */
[----:B--2---:R-:W-:-:S03]  /*9d20*/  IMAD.WIDE R158, R4, 0x2, R212 ;  /* 0x00000002049e7825 */ /* 0x004fc600078e02d4 */
[----:B------:R-:W2:Y:S04]  /*9d30*/  LDL.64 R212, [R1+0x60] ;  /* 0x0000600001d47983 */ /* 0x000ea80000100a00 */
[----:B------:R3:W2:Y:S01]  /*9d40*/  LDG.E.U16 R164, desc[UR10][R158.64] ;  /* 0x0000000a9ea47981 */ /* 0x0006a2000c1e1500 */
[----:B-----5:R-:W-:-:S03]  /*9d50*/  IMAD.WIDE R162, R4, 0x2, R220 ;  /* 0x0000000204a27825 */ /* 0x020fc600078e02dc */
[----:B------:R-:W5:Y:S01]  /*9d60*/  LDL.64 R220, [R1+0x40] ;  /* 0x0000400001dc7983 */ /* 0x000f620000100a00 */
[----:B0-----:R-:W-:-:S03]  /*9d70*/  IMAD.WIDE R160, R4, 0x2, R236 ;  /* 0x0000000204a07825 */ /* 0x001fc600078e02ec */
[----:B------:R0:W5:Y:S04]  /*9d80*/  LDG.E.U16 R166, desc[UR10][R162.64] ;  /* 0x0000000aa2a67981 */ /* 0x000168000c1e1500 */
[----:B------:R4:W5:Y:S04]  /*9d90*/  LDG.E.U16 R165, desc[UR10][R160.64] ;  /* 0x0000000aa0a57981 */ /* 0x000968000c1e1500 */
[----:B------:R-:W5:Y:S01]  /*9da0*/  LDL.64 R236, [R1+0x68] ;  /* 0x0000680001ec7983 */ /* 0x000f620000100a00 */
[----:B---3--:R-:W-:-:S03]  /*9db0*/  IMAD.WIDE R158, R4, 0x2, R216 ;  /* 0x00000002049e7825 */ /* 0x008fc600078e02d8 */
[----:B------:R-:W3:Y:S01]  /*9dc0*/  LDL.64 R216, [R1+0x20] ;  /* 0x0000200001d87983 */ /* 0x000ee20000100a00 */
[----:B0-----:R-:W-:-:S03]  /*9dd0*/  IMAD.WIDE R162, R4, 0x2, R232 ;  /* 0x0000000204a27825 */ /* 0x001fc600078e02e8 */
[----:B------:R-:W3:Y:S04]  /*9de0*/  LDL.64 R232, [R1+0xd0] ;  /* 0x0000d00001e87983 */ /* 0x000ee80000100a00 */
[----:B------:R-:W3:Y:S04]  /*9df0*/  LDG.E.U16 R172, desc[UR10][R162.64] ;  /* 0x0000000aa2ac7981 */ /* 0x000ee8000c1e1500 */
[----:B------:R0:W3:Y:S01]  /*9e00*/  LDG.E.U16 R168, desc[UR10][R158.64] ;  /* 0x0000000a9ea87981 */ /* 0x0000e2000c1e1500 */
[----:B----4-:R-:W-:-:S03]  /*9e10*/  IMAD.WIDE R160, R4, 0x2, R206 ;  /* 0x0000000204a07825 */ /* 0x010fc600078e02ce */
[----:B------:R-:W4:Y:S04]  /*9e20*/  LDL.64 R206, [R1] ;  /* 0x0000000001ce7983 */ /* 0x000f280000100a00 */
[----:B------:R1:W4:Y:S01]  /*9e30*/  LDG.E.U16 R170, desc[UR10][R160.64] ;  /* 0x0000000aa0aa7981 */ /* 0x000322000c1e1500 */
[----:B0-----:R-:W-:-:S03]  /*9e40*/  IMAD.WIDE R158, R4, 0x2, R228 ;  /* 0x00000002049e7825 */ /* 0x001fc600078e02e4 */
[----:B------:R-:W4:Y:S04]  /*9e50*/  LDL.64 R228, [R1+0xb8] ;  /* 0x0000b80001e47983 */ /* 0x000f280000100a00 */
[----:B------:R5:W4:Y:S01]  /*9e60*/  LDG.E.U16 R174, desc[UR10][R158.64] ;  /* 0x0000000a9eae7981 */ /* 0x000b22000c1e1500 */
[----:B-1----:R-:W-:-:S03]  /*9e70*/  IMAD.WIDE R160, R4, 0x2, R224 ;  /* 0x0000000204a07825 */ /* 0x002fc600078e02e0 */
[----:B------:R-:W4:Y:S04]  /*9e80*/  LDL.64 R224, [R1+0x98] ;  /* 0x0000980001e07983 */ /* 0x000f280000100a00 */
[----:B------:R3:W4:Y:S01]  /*9e90*/  LDG.E.U16 R176, desc[UR10][R160.64] ;  /* 0x0000000aa0b07981 */ /* 0x000722000c1e1500 */
[----:B--2---:R-:W-:-:S03]  /*9ea0*/  IMAD.WIDE R162, R4, 0x2, R212 ;  /* 0x0000000204a27825 */ /* 0x004fc600078e02d4 */
[----:B------:R-:W2:Y:S04]  /*9eb0*/  LDL.64 R212, [R1+0x78] ;  /* 0x0000780001d47983 */ /* 0x000ea80000100a00 */
[----:B------:R-:W2:Y:S01]  /*9ec0*/  LDG.E.U16 R178, desc[UR10][R162.64] ;  /* 0x0000000aa2b27981 */ /* 0x000ea2000c1e1500 */
[----:B-----5:R-:W-:-:S03]  /*9ed0*/  IMAD.WIDE R158, R4, 0x2, R220 ;  /* 0x00000002049e7825 */ /* 0x020fc600078e02dc */
[----:B------:R-:W5:Y:S04]  /*9ee0*/  LDL.64 R220, [R1+0x58] ;  /* 0x0000580001dc7983 */ /* 0x000f680000100a00 */
[----:B------:R0:W5:Y:S01]  /*9ef0*/  LDG.E.U16 R180, desc[UR10][R158.64] ;  /* 0x0000000a9eb47981 */ /* 0x000162000c1e1500 */
[----:B---3--:R-:W-:-:S03]  /*9f00*/  IMAD.WIDE R160, R4, 0x2, R216 ;  /* 0x0000000204a07825 */ /* 0x008fc600078e02d8 */
[----:B------:R-:W3:Y:S04]  /*9f10*/  LDL.64 R216, [R1+0x38] ;  /* 0x0000380001d87983 */ /* 0x000ee80000100a00 */
[----:B------:R1:W3:Y:S01]  /*9f20*/  LDG.E.U16 R182, desc[UR10][R160.64] ;  /* 0x0000000aa0b67981 */ /* 0x0002e2000c1e1500 */
[----:B0-----:R-:W-:-:S05]  /*9f30*/  IMAD.WIDE R158, R4, 0x2, R238 ;  /* 0x00000002049e7825 */ /* 0x001fca00078e02ee */
[----:B------:R-:W3:Y:S01]  /*9f40*/  LDG.E.U16 R186, desc[UR10][R158.64] ;  /* 0x0000000a9eba7981 */ /* 0x000ee2000c1e1500 */
[----:B----4-:R-:W-:-:S03]  /*9f50*/  IMAD.WIDE R162, R4, 0x2, R206 ;  /* 0x0000000204a27825 */ /* 0x010fc600078e02ce */
[----:B------:R-:W4:Y:S01]  /*9f60*/  LDL.64 R206, [R1+0x18] ;  /* 0x0000180001ce7983 */ /* 0x000f220000100a00 */
[----:B-1----:R-:W-:-:S03]  /*9f70*/  IMAD.WIDE R160, R4, 0x2, R222 ;  /* 0x0000000204a07825 */ /* 0x002fc600078e02de */
[----:B------:R0:W4:Y:S04]  /*9f80*/  LDG.E.U16 R184, desc[UR10][R162.64] ;  /* 0x0000000aa2b87981 */ /* 0x000128000c1e1500 */
[----:B------:R1:W4:Y:S01]  /*9f90*/  LDG.E.U16 R188, desc[UR10][R160.64] ;  /* 0x0000000aa0bc7981 */ /* 0x000322000c1e1500 */
[----:B0-----:R-:W-:-:S03]  /*9fa0*/  IMAD.WIDE R162, R4, 0x2, R232 ;  /* 0x0000000204a27825 */ /* 0x001fc600078e02e8 */
[----:B------:R-:W4:Y:S01]  /*9fb0*/  LDL.64 R232, [R1+0xb0] ;  /* 0x0000b00001e87983 */ /* 0x000f220000100a00 */
[----:B-1----:R-:W-:-:S03]  /*9fc0*/  IMAD.WIDE R160, R4, 0x2, R224 ;  /* 0x0000000204a07825 */ /* 0x002fc600078e02e0 */
[----:B------:R2:W4:Y:S04]  /*9fd0*/  LDG.E.U16 R190, desc[UR10][R162.64] ;  /* 0x0000000aa2be7981 */ /* 0x000528000c1e1500 */
[----:B------:R-:W4:Y:S01]  /*9fe0*/  LDL.64 R224, [R1+0x50] ;  /* 0x0000500001e07983 */ /* 0x000f220000100a00 */
[----:B------:R-:W-:-:S03]  /*9ff0*/  IMAD.WIDE R158, R4, 0x2, R228 ;  /* 0x00000002049e7825 */ /* 0x000fc600078e02e4 */
[----:B------:R-:W4:Y:S01]  /*a000*/  LDG.E.U16 R194, desc[UR10][R160.64] ;  /* 0x0000000aa0c27981 */ /* 0x000f22000c1e1500 */
[----:B--2---:R-:W-:-:S03]  /*a010*/  IMAD.WIDE R162, R4, 0x2, R212 ;  /* 0x0000000204a27825 */ /* 0x004fc600078e02d4 */
[----:B------:R-:W2:Y:S04]  /*a020*/  LDL.64 R212, [R1+0x70] ;  /* 0x0000700001d47983 */ /* 0x000ea80000100a00 */
[----:B------:R-:W2:Y:S04]  /*a030*/  LDL.64 R228, [R1+0x90] ;  /* 0x0000900001e47983 */ /* 0x000ea80000100a00 */
[----:B------:R5:W2:Y:S04]  /*a040*/  LDG.E.U16 R192, desc[UR10][R158.64] ;  /* 0x0000000a9ec07981 */ /* 0x000aa8000c1e1500 */
[----:B------:R-:W2:Y:S01]  /*a050*/  LDG.E.U16 R196, desc[UR10][R162.64] ;  /* 0x0000000aa2c47981 */ /* 0x000ea2000c1e1500 */
[----:B-----5:R-:W-:-:S03]  /*a060*/  IMAD.WIDE R158, R4, 0x2, R220 ;  /* 0x00000002049e7825 */ /* 0x020fc600078e02dc */
[----:B------:R-:W5:Y:S04]  /*a070*/  LDL.64 R220, [R1+0x30] ;  /* 0x0000300001dc7983 */ /* 0x000f680000100a00 */
[----:B------:R0:W5:Y:S01]  /*a080*/  LDG.E.U16 R198, desc[UR10][R158.64] ;  /* 0x0000000a9ec67981 */ /* 0x000162000c1e1500 */
[----:B---3--:R-:W-:-:S03]  /*a090*/  IMAD.WIDE R160, R4, 0x2, R216 ;  /* 0x0000000204a07825 */ /* 0x008fc600078e02d8 */
[----:B------:R-:W3:Y:S01]  /*a0a0*/  LDL.64 R216, [R1+0x10] ;  /* 0x0000100001d87983 */ /* 0x000ee20000100a00 */
[----:B0-----:R-:W-:-:S03]  /*a0b0*/  IMAD.WIDE R158, R4, 0x2, R248 ;  /* 0x00000002049e7825 */ /* 0x001fc600078e02f8 */
[----:B------:R0:W3:Y:S04]  /*a0c0*/  LDG.E.U16 R200, desc[UR10][R160.64] ;  /* 0x0000000aa0c87981 */ /* 0x0000e8000c1e1500 */
[----:B------:R-:W3:Y:S01]  /*a0d0*/  LDG.E.U16 R204, desc[UR10][R158.64] ;  /* 0x0000000a9ecc7981 */ /* 0x000ee2000c1e1500 */
[----:B----4-:R-:W-:-:S05]  /*a0e0*/  IMAD.WIDE R162, R4, 0x2, R206 ;  /* 0x0000000204a27825 */ /* 0x010fca00078e02ce */
[----:B------:R1:W4:Y:S01]  /*a0f0*/  LDG.E.U16 R202, desc[UR10][R162.64] ;  /* 0x0000000aa2ca7981 */ /* 0x000322000c1e1500 */
[----:B0-----:R-:W-:-:S05]  /*a100*/  IMAD.WIDE R160, R4, 0x2, R234 ;  /* 0x0000000204a07825 */ /* 0x001fca00078e02ea */
[----:B------:R-:W4:Y:S01]  /*a110*/  LDG.E.U16 R206, desc[UR10][R160.64] ;  /* 0x0000000aa0ce7981 */ /* 0x000f22000c1e1500 */
[----:B-1----:R-:W-:-:S04]  /*a120*/  IMAD.WIDE R162, R4, 0x2, R218 ;  /* 0x0000000204a27825 */ /* 0x002fc800078e02da */
[C---:B------:R-:W-:Y:S01]  /*a130*/  IMAD.WIDE R158, R4.reuse, 0x2, R232 ;  /* 0x00000002049e7825 */ /* 0x040fe200078e02e8 */
[----:B------:R2:W4:Y:S04]  /*a140*/  LDG.E.U16 R207, desc[UR10][R162.64] ;  /* 0x0000000aa2cf7981 */ /* 0x000528000c1e1500 */
[----:B------:R0:W4:Y:S04]  /*a150*/  LDG.E.U16 R210, desc[UR10][R158.64] ;  /* 0x0000000a9ed27981 */ /* 0x000128000c1e1500 */
[----:B------:R-:W4:Y:S01]  /*a160*/  LDL.64 R232, [R1+0xe8] ;  /* 0x0000e80001e87983 */ /* 0x000f220000100a00 */
[----:B--2---:R-:W-:-:S04]  /*a170*/  IMAD.WIDE R162, R4, 0x2, R212 ;  /* 0x0000000204a27825 */ /* 0x004fc800078e02d4 */
[C---:B0-----:R-:W-:Y:S01]  /*a180*/  IMAD.WIDE R158, R4.reuse, 0x2, R224 ;  /* 0x00000002049e7825 */ /* 0x041fe200078e02e0 */
[----:B------:R-:W2:Y:S03]  /*a190*/  LDG.E.U16 R213, desc[UR10][R162.64] ;  /* 0x0000000aa2d57981 */ /* 0x000ea6000c1e1500 */
[C---:B------:R-:W-:Y:S02]  /*a1a0*/  IMAD.WIDE R160, R4.reuse, 0x2, R228 ;  /* 0x0000000204a07825 */ /* 0x040fe400078e02e4 */
[----:B------:R-:W2:Y:S04]  /*a1b0*/  LDL.64 R228, [R1+0xc8] ;  /* 0x0000c80001e47983 */ /* 0x000ea80000100a00 */
[----:B------:R5:W4:Y:S02]  /*a1c0*/  LDG.E.U16 R212, desc[UR10][R160.64] ;  /* 0x0000000aa0d47981 */ /* 0x000b24000c1e1500 */
[----:B-----5:R-:W-:-:S04]  /*a1d0*/  IMAD.WIDE R160, R4, 0x2, R220 ;  /* 0x0000000204a07825 */ /* 0x020fc800078e02dc */
[C---:B---3--:R-:W-:Y:S02]  /*a1e0*/  IMAD.WIDE R162, R4.reuse, 0x2, R216 ;  /* 0x0000000204a27825 */ /* 0x048fe400078e02d8 */
[----:B------:R0:W3:Y:S04]  /*a1f0*/  LDG.E.U16 R216, desc[UR10][R158.64] ;  /* 0x0000000a9ed87981 */ /* 0x0000e8000c1e1500 */
[----:B------:R1:W5:Y:S04]  /*a200*/  LDG.E.U16 R220, desc[UR10][R162.64] ;  /* 0x0000000aa2dc7981 */ /* 0x000368000c1e1500 */
[----:B------:R-:W3:Y:S01]  /*a210*/  LDG.E.U16 R217, desc[UR10][R160.64] ;  /* 0x0000000aa0d97981 */ /* 0x000ee2000c1e1500 */
[----:B0-----:R-:W-:-:S05]  /*a220*/  IMAD.WIDE R158, R4, 0x2, R246 ;  /* 0x00000002049e7825 */ /* 0x001fca00078e02f6 */
[----:B------:R-:W3:Y:S04]  /*a230*/  LDG.E.U16 R221, desc[UR10][R158.64] ;  /* 0x0000000a9edd7981 */ /* 0x000ee8000c1e1500 */
[----:B------:R-:W3:Y:S01]  /*a240*/  LDL.64 R158, [R1+0x108] ;  /* 0x00010800019e7983 */ /* 0x000ee20000100a00 */
[----:B-1----:R-:W-:-:S05]  /*a250*/  IMAD.WIDE R162, R4, 0x2, R214 ;  /* 0x0000000204a27825 */ /* 0x002fca00078e02d6 */
[----:B------:R2:W4:Y:S02]  /*a260*/  LDG.E.U16 R225, desc[UR10][R162.64] ;  /* 0x0000000aa2e17981 */ /* 0x000524000c1e1500 */
[----:B--2---:R-:W-:-:S04]  /*a270*/  IMAD.WIDE R162, R4, 0x2, R228 ;  /* 0x0000000204a27825 */ /* 0x004fc800078e02e4 */
[----:B---3--:R-:W-:-:S05]  /*a280*/  IMAD.WIDE R158, R4, 0x2, R158 ;  /* 0x00000002049e7825 */ /* 0x008fca00078e029e */
[----:B------:R-:W2:Y:S04]  /*a290*/  LDG.E.U16 R228, desc[UR10][R158.64] ;  /* 0x0000000a9ee47981 */ /* 0x000ea8000c1e1500 */
[----:B------:R-:W3:Y:S01]  /*a2a0*/  LDL.64 R158, [R1+0xa8] ;  /* 0x0000a800019e7983 */ /* 0x000ee20000100a00 */
[----:B------:R-:W-:-:S05]  /*a2b0*/  IMAD.WIDE R160, R4, 0x2, R230 ;  /* 0x0000000204a07825 */ /* 0x000fca00078e02e6 */
[----:B------:R4:W2:Y:S02]  /*a2c0*/  LDG.E.U16 R224, desc[UR10][R160.64] ;  /* 0x0000000aa0e07981 */ /* 0x0008a4000c1e1500 */
[C---:B----4-:R-:W-:Y:S02]  /*a2d0*/  IMAD.WIDE R160, R4.reuse, 0x2, R232 ;  /* 0x0000000204a07825 */ /* 0x050fe400078e02e8 */
[----:B------:R0:W4:Y:S04]  /*a2e0*/  LDG.E.U16 R232, desc[UR10][R162.64] ;  /* 0x0000000aa2e87981 */ /* 0x000128000c1e1500 */
[----:B------:R1:W2:Y:S04]  /*a2f0*/  LDG.E.U16 R229, desc[UR10][R160.64] ;  /* 0x0000000aa0e57981 */ /* 0x0002a8000c1e1500 */
[----:B------:R-:W1:Y:S01]  /*a300*/  LDL.64 R160, [R1+0x88] ;  /* 0x0000880001a07983 */ /* 0x000e620000100a00 */
[----:B---3--:R-:W-:-:S05]  /*a310*/  IMAD.WIDE R158, R4, 0x2, R158 ;  /* 0x00000002049e7825 */ /* 0x008fca00078e029e */
[----:B------:R-:W3:Y:S04]  /*a320*/  LDG.E.U16 R233, desc[UR10][R158.64] ;  /* 0x0000000a9ee97981 */ /* 0x000ee8000c1e1500 */
[----:B------:R-:W2:Y:S01]  /*a330*/  LDL.64 R158, [R1+0x48] ;  /* 0x00004800019e7983 */ /* 0x000ea20000100a00 */
[----:B0-----:R-:W-:-:S05]  /*a340*/  IMAD.WIDE R162, R4, 0x2, R236 ;  /* 0x0000000204a27825 */ /* 0x001fca00078e02ec */
[----:B------:R0:W3:Y:S01]  /*a350*/  LDG.E.U16 R237, desc[UR10][R162.64] ;  /* 0x0000000aa2ed7981 */ /* 0x0000e2000c1e1500 */
[----:B-1----:R-:W-:-:S04]  /*a360*/  IMAD.WIDE R160, R4, 0x2, R160 ;  /* 0x0000000204a07825 */ /* 0x002fc800078e02a0 */
[C---:B0-----:R-:W-:Y:S01]  /*a370*/  IMAD.WIDE R162, R4.reuse, 0x2, R240 ;  /* 0x0000000204a27825 */ /* 0x041fe200078e02f0 */
[----:B------:R0:W3:Y:S03]  /*a380*/  LDG.E.U16 R236, desc[UR10][R160.64] ;  /* 0x0000000aa0ec7981 */ /* 0x0000e6000c1e1500 */
[C---:B0-----:R-:W-:Y:S02]  /*a390*/  IMAD.WIDE R160, R4.reuse, 0x2, R242 ;  /* 0x0000000204a07825 */ /* 0x041fe400078e02f2 */
[----:B------:R0:W3:Y:S04]  /*a3a0*/  LDG.E.U16 R242, desc[UR10][R162.64] ;  /* 0x0000000aa2f27981 */ /* 0x0000e8000c1e1500 */
[----:B------:R1:W3:Y:S01]  /*a3b0*/  LDG.E.U16 R241, desc[UR10][R160.64] ;  /* 0x0000000aa0f17981 */ /* 0x0002e2000c1e1500 */
[----:B0-----:R-:W-:-:S04]  /*a3c0*/  IMAD.WIDE R162, R4, 0x2, R208 ;  /* 0x0000000204a27825 */ /* 0x001fc800078e02d0 */
[----:B-1----:R-:W-:Y:S02]  /*a3d0*/  IMAD.WIDE R160, R4, 0x2, R226 ;  /* 0x0000000204a07825 */ /* 0x002fe400078e02e2 */
[----:B------:R-:W3:Y:S04]  /*a3e0*/  LDG.E.U16 R162, desc[UR10][R162.64] ;  /* 0x0000000aa2a27981 */ /* 0x000ee8000c1e1500 */
[----:B------:R0:W3:Y:S01]  /*a3f0*/  LDG.E.U16 R160, desc[UR10][R160.64] ;  /* 0x0000000aa0a07981 */ /* 0x0000e2000c1e1500 */
[----:B------:R-:W-:-:S04]  /*a400*/  FADD R121, -R5, R121 ;  /* 0x0000007905797221 */ /* 0x000fc80000000100 */
[----:B------:R-:W-:Y:S01]  /*a410*/  FMUL R121, R121, 1.4426950216293334961 ;  /* 0x3fb8aa3b79797820 */ /* 0x000fe20000400000 */
[----:B0-----:R-:W-:-:S03]  /*a420*/  FADD R161, -R6, R120 ;  /* 0x0000007806a17221 */ /* 0x001fc60000000100 */
[----:B------:R0:W-:Y:S02]  /*a430*/  MUFU.EX2 R120, R121 ;  /* 0x0000007900787308 */ /* 0x0001e40000000800 */
[----:B0-----:R-:W-:Y:S01]  /*a440*/  FMUL R121, R161, 1.4426950216293334961 ;  /* 0x3fb8aa3ba1797820 */ /* 0x001fe20000400000 */
[----:B--2---:R-:W-:-:S05]  /*a450*/  IMAD.WIDE R158, R4, 0x2, R158 ;  /* 0x00000002049e7825 */ /* 0x004fca00078e029e */
[----:B------:R0:W2:Y:S02]  /*a460*/  LDG.E.U16 R240, desc[UR10][R158.64] ;  /* 0x0000000a9ef07981 */ /* 0x0000a4000c1e1500 */
[----:B0-----:R-:W-:-:S05]  /*a470*/  IMAD.WIDE R158, R4, 0x2, R244 ;  /* 0x00000002049e7825 */ /* 0x001fca00078e02f4 */
[----:B------:R0:W2:Y:S04]  /*a480*/  LDG.E.U16 R243, desc[UR10][R158.64] ;  /* 0x0000000a9ef37981 */ /* 0x0000a8000c1e1500 */
[----:B0-----:R-:W-:Y:S04]  /*a490*/  LDS R158, [R211+UR6] ;  /* 0x00000006d39e7984 */ /* 0x001fe80008000800 */
[----:B------:R-:W0:Y:S01]  /*a4a0*/  LDS R159, [R211+UR6+0x100] ;  /* 0x00010006d39f7984 */ /* 0x000e220008000800 */
[----:B------:R-:W0:Y:S01]  /*a4b0*/  MUFU.EX2 R121, R121 ;  /* 0x0000007900797308 */ /* 0x000e220000000800 */
[----:B------:R-:W-:Y:S01]  /*a4c0*/  LOP3.LUT P2, RZ, R250, 0x80, RZ, 0xc0, !PT ;  /* 0x00000080faff7812 */ /* 0x000fe2000784c0ff */
[----:B------:R-:W1:Y:S01]  /*a4d0*/  S2R R251, SR_TID.X ;  /* 0x0000000000fb7919 */ /* 0x000e620000002100 */
[----:B0-----:R-:W-:Y:S01]  /*a4e0*/  FFMA2 R122, R122.F32x2.HI_LO, R120.F32x2.HI_LO, R158.F32x2.HI_LO ;  /* 0x000000787a7a7249 */ /* 0x001fe2000000009e */
[----:B------:R-:W-:Y:S01]  /*a4f0*/  LOP3.LUT R158, R250, 0x7f, RZ, 0xc0, !PT ;  /* 0x0000007ffa9e7812 */ /* 0x000fe200078ec0ff */
[----:B------:R-:W-:Y:S01]  /*a500*/  LDS R159, [R211+UR6+0x300] ;  /* 0x00030006d39f7984 */ /* 0x000fe20008000800 */
[----:B------:R-:W-:-:S03]  /*a510*/  SEL R250, RZ, 0x110, !P2 ;  /* 0x00000110fffa7807 */ /* 0x000fc60005000000 */
[----:B------:R-:W-:-:S05]  /*a520*/  IMAD.SHL.U32 R158, R158, 0x2, RZ ;  /* 0x000000029e9e7824 */ /* 0x000fca00078e00ff */
[----:B------:R-:W-:Y:S02]  /*a530*/  LOP3.LUT R250, R250, R158, RZ, 0x3c, !PT ;  /* 0x0000009efafa7212 */ /* 0x000fe400078e3cff */
[----:B------:R0:W-:Y:S01]  /*a540*/  LDS R158, [R211+UR6+0x200] ;  /* 0x00020006d39e7984 */ /* 0x0001e20008000800 */
[----:B------:R-:W-:Y:S01]  /*a550*/  BAR.SYNC.DEFER_BLOCKING 0x0 ;  /* 0x0000000000007b1d */ /* 0x000fe20000010000 */
[C---:B-1----:R-:W-:Y:S01]  /*a560*/  SHF.L.U32 R163, R251.reuse, 0x8, RZ ;  /* 0x00000008fba37819 */ /* 0x042fe200000006ff */
[----:B0-----:R-:W-:-:S04]  /*a570*/  IMAD.SHL.U32 R211, R251, 0x2, RZ ;  /* 0x00000002fbd37824 */ /* 0x001fc800078e00ff */
[----:B------:R0:W-:Y:S02]  /*a580*/  STS.U16 [R250+UR6], R173 ;  /* 0x000000adfa007988 */ /* 0x0001e40008000406 */
[----:B0-----:R-:W-:-:S05]  /*a590*/  LOP3.LUT R173, R251, 0x7, RZ, 0xc0, !PT ;  /* 0x00000007fbad7812 */ /* 0x001fca00078ec0ff */
[----:B------:R-:W-:-:S05]  /*a5a0*/  IMAD.SHL.U32 R161, R173, 0x10, RZ ;  /* 0x00000010ada17824 */ /* 0x000fca00078e00ff */
[C---:B------:R-:W-:Y:S02]  /*a5b0*/  LOP3.LUT R163, R161.reuse, 0xf00, R163, 0xf8, !PT ;  /* 0x00000f00a1a37812 */ /* 0x040fe400078ef8a3 */
[----:B------:R-:W-:Y:S02]  /*a5c0*/  LOP3.LUT R161, R161, 0x30, R211, 0x78, !PT ;  /* 0x00000030a1a17812 */ /* 0x000fe400078e78d3 */
[----:B------:R-:W-:-:S04]  /*a5d0*/  LOP3.LUT R211, R251, 0xe0, RZ, 0xc0, !PT ;  /* 0x000000e0fbd37812 */ /* 0x000fc800078ec0ff */
[----:B------:R-:W-:Y:S01]  /*a5e0*/  LEA R173, R173, R211, 0x2 ;  /* 0x000000d3adad7211 */ /* 0x000fe200078e10ff */
[----:B------:R0:W-:Y:S04]  /*a5f0*/  STS.U16 [R250+UR6+0x1000], R9 ;  /* 0x00100009fa007988 */ /* 0x0001e80008000406 */
[----:B------:R-:W-:Y:S01]  /*a600*/  IMAD.U32 R161, R173, 0x40, R161 ;  /* 0x00000040ada17824 */ /* 0x000fe200078e00a1 */
[----:B------:R-:W-:Y:S02]  /*a610*/  SHF.R.U32.HI R173, RZ, 0x1, R211 ;  /* 0x00000001ffad7819 */ /* 0x000fe400000116d3 */
[----:B------:R-:W-:Y:S02]  /*a620*/  LOP3.LUT R211, R251, 0x10, RZ, 0xc0, !PT ;  /* 0x00000010fbd37812 */ /* 0x000fe400078ec0ff */
[----:B0-----:R-:W-:-:S02]  /*a630*/  LOP3.LUT R9, R250, 0x20, RZ, 0x3c, !PT ;  /* 0x00000020fa097812 */ /* 0x001fc400078e3cff */
[----:B------:R-:W-:Y:S02]  /*a640*/  LOP3.LUT R173, R163, R173, RZ, 0x3c, !PT ;  /* 0x000000ada3ad7212 */ /* 0x000fe400078e3cff */
[----:B------:R-:W-:Y:S01]  /*a650*/  LEA R211, R211, UR6, 0x3 ;  /* 0x00000006d3d37c11 */ /* 0x000fe2000f8e18ff */
[----:B------:R0:W-:Y:S01]  /*a660*/  STS.U16 [R250+UR6+0x800], R10 ;  /* 0x0008000afa007988 */ /* 0x0001e20008000406 */
[----:B------:R-:W-:-:S03]  /*a670*/  F2FP.BF16.F32.PACK_AB R201, R199, R201 ;  /* 0x000000c9c7c9723e */ /* 0x000fc600000010ff */
[----:B------:R-:W-:Y:S01]  /*a680*/  STS.U16 [R250+UR6+0x1800], R30 ;  /* 0x0018001efa007988 */ /* 0x000fe20008000406 */
[----:B------:R-:W-:-:S03]  /*a690*/  IMAD.IADD R173, R173, 0x1, R211 ;  /* 0x00000001adad7824 */ /* 0x000fc600078e02d3 */
        /* <DEDUP_REMOVED lines=28> */
[----:B------:R1:W-:Y:S01]  /*a860*/  STS.U16 [R250+UR6+0xf800], R188 ;  /* 0x00f800bcfa007988 */ /* 0x0003e20008000406 */
[----:B------:R-:W-:-:S03]  /*a870*/  F2FP.BF16.F32.PACK_AB R185, R183, R185 ;  /* 0x000000b9b7b9723e */ /* 0x000fc600000010ff */
[----:B------:R3:W-:Y:S01]  /*a880*/  STS.U16 [R9+UR6+0xda00], R200 ;  /* 0x00da00c809007988 */ /* 0x0007e20008000406 */
[----:B0-----:R-:W-:-:S03]  /*a890*/  F2FP.BF16.F32.PACK_AB R184, R187, R189 ;  /* 0x000000bdbbb8723e */ /* 0x001fc600000010ff */
[----:B------:R0:W-:Y:S01]  /*a8a0*/  STS.U16 [R9+UR6+0xe200], R202 ;  /* 0x00e200ca09007988 */ /* 0x0001e20008000406 */
[----:B-1----:R-:W-:Y:S02]  /*a8b0*/  LOP3.LUT R250, R250, 0x60, RZ, 0x3c, !PT ;  /* 0x00000060fafa7812 */ /* 0x002fe400078e3cff */
[----:B------:R-:W-:Y:S02]  /*a8c0*/  F2FP.BF16.F32.PACK_AB R186, R179, R181 ;  /* 0x000000b5b3ba723e */ /* 0x000fe400000010ff */
[----:B---3--:R-:W-:Y:S02]  /*a8d0*/  F2FP.BF16.F32.PACK_AB R200, R203, R205 ;  /* 0x000000cdcbc8723e */ /* 0x008fe400000010ff */
[----:B------:R-:W-:Y:S02]  /*a8e0*/  F2FP.BF16.F32.PACK_AB R203, R191, R193 ;  /* 0x000000c1bfcb723e */ /* 0x000fe400000010ff */
[----:B0-----:R-:W-:Y:S01]  /*a8f0*/  F2FP.BF16.F32.PACK_AB R202, R195, R197 ;  /* 0x000000c5c3ca723e */ /* 0x001fe200000010ff */
[----:B------:R-:W-:Y:S01]  /*a900*/  STS.U16 [R9+UR6+0x200], R171 ;  /* 0x000200ab09007988 */ /* 0x000fe20008000406 */
[----:B------:R-:W-:-:S03]  /*a910*/  F2FP.BF16.F32.PACK_AB R187, R175, R177 ;  /* 0x000000b1afbb723e */ /* 0x000fc600000010ff */
        /* <DEDUP_REMOVED lines=57> */
[----:B-----5:R-:W-:Y:S04]  /*acb0*/  STS.U16 [R10+UR6+0xe400], R220 ;  /* 0x00e400dc0a007988 */ /* 0x020fe80008000406 */
[----:B------:R-:W-:Y:S04]  /*acc0*/  STS.U16 [R10+UR6+0xec00], R221 ;  /* 0x00ec00dd0a007988 */ /* 0x000fe80008000406 */
[----:B------:R-:W-:Y:S04]  /*acd0*/  STS.U16 [R10+UR6+0xf400], R224 ;  /* 0x00f400e00a007988 */ /* 0x000fe80008000406 */
[----:B------:R0:W-:Y:S04]  /*ace0*/  STS.U16 [R10+UR6+0xfc00], R225 ;  /* 0x00fc00e10a007988 */ /* 0x0001e80008000406 */
        /* <DEDUP_REMOVED lines=22> */
[----:B----4-:R-:W-:Y:S04]  /*ae50*/  STS.U16 [R250+UR6+0xb600], R232 ;  /* 0x00b600e8fa007988 */ /* 0x010fe80008000406 */
        /* <DEDUP_REMOVED lines=9> */
[----:B------:R-:W-:Y:S04]  /*aef0*/  STSM.16.M88.4 [R173+0x14000], R200 ;  /* 0x014000c8ad007844 */ /* 0x000fe80000000200 */
[----:B------:R-:W-:Y:S01]  /*af00*/  STSM.16.M88.4 [R173+0x15000], R184 ;  /* 0x015000b8ad007844 */ /* 0x000fe20000000200 */
[----:B------:R-:W-:Y:S01]  /*af10*/  BAR.SYNC.DEFER_BLOCKING 0x0 ;  /* 0x0000000000007b1d */ /* 0x000fe20000010000 */
[----:B------:R-:W-:-:S05]  /*af20*/  LOP3.LUT R163, R163, 0x10, R251, 0x78, !PT ;  /* 0x00000010a3a37812 */ /* 0x000fca00078e78fb */
[----:B------:R-:W-:Y:S04]  /*af30*/  LDSM.16.M88.4 R44, [R163+UR6+0x14000] ;  /* 0x01400006a32c783b */ /* 0x000fe80008000200 */
[----:B------:R-:W2:Y:S04]  /*af40*/  LDSM.16.M88.4 R12, [R161+UR6] ;  /* 0x00000006a10c783b */ /* 0x000ea80008000200 */
[----:B------:R-:W4:Y:S04]  /*af50*/  LDSM.16.M88.4 R24, [R161+UR6+0x4000] ;  /* 0x00400006a118783b */ /* 0x000f280008000200 */
[----:B------:R-:W5:Y:S04]  /*af60*/  LDSM.16.M88.4 R20, [R161+UR6+0x8000] ;  /* 0x00800006a114783b */ /* 0x000f680008000200 */
[----:B------:R-:W5:Y:S04]  /*af70*/  LDSM.16.M88.4 R16, [R161+UR6+0xc000] ;  /* 0x00c00006a110783b */ /* 0x000f680008000200 */
[----:B------:R-:W5:Y:S01]  /*af80*/  LDSM.16.M88.4 R32, [R163+UR6+0x15000] ;  /* 0x01500006a320783b */ /* 0x000f620008000200 */
[----:B0-----:R-:W-:Y:S01]  /*af90*/  FADD R10, -R7, R2 ;  /* 0x00000002070a7221 */ /* 0x001fe20000000100 */
[----:B------:R-:W-:Y:S01]  /*afa0*/  FADD R0, -R8, R0 ;  /* 0x0000000008007221 */ /* 0x000fe20000000100 */
[----:B-1----:R-:W-:-:S02]  /*afb0*/  FMUL R28, R120, R76 ;  /* 0x0000004c781c7220 */ /* 0x002fc40000400000 */
[----:B------:R-:W-:Y:S01]  /*afc0*/  FMUL R10, R10, 1.4426950216293334961 ;  /* 0x3fb8aa3b0a0a7820 */ /* 0x000fe20000400000 */
[----:B------:R-:W-:Y:S01]  /*afd0*/  FMUL R0, R0, 1.4426950216293334961 ;  /* 0x3fb8aa3b00007820 */ /* 0x000fe20000400000 */
[C---:B------:R-:W-:Y:S01]  /*afe0*/  FMUL R29, R120.reuse, R77 ;  /* 0x0000004d781d7220 */ /* 0x040fe20000400000 */
        /* <DEDUP_REMOVED lines=11> */
[----:B------:R-:W-:Y:S01]  /*b0a0*/  FMUL R65, R120, R65 ;  /* 0x0000004178417220 */ /* 0x000fe20000400000 */
[C---:B------:R-:W-:Y:S01]  /*b0b0*/  FMUL R66, R121.reuse, R66 ;  /* 0x0000004279427220 */ /* 0x040fe20000400000 */
[----:B------:R-:W-:Y:S01]  /*b0c0*/  FMUL R67, R121, R67 ;  /* 0x0000004379437220 */ /* 0x000fe20000400000 */
[----:B---3--:R0:W-:Y:S01]  /*b0d0*/  MUFU.EX2 R11, R0 ;  /* 0x00000000000b7308 */ /* 0x0081e20000000800 */
[C---:B--2---:R-:W-:Y:S07]  /*b0e0*/  HMMA.16816.F32.BF16 R28, R44.reuse, R12, R28 ;  /* 0x0000000c2c1c723c */ /* 0x044fee000004181c */
[----:B------:R-:W1:Y:S01]  /*b0f0*/  MUFU.EX2 R10, R10 ;  /* 0x0000000a000a7308 */ /* 0x000e620000000800 */
[----:B0-----:R-:W-:Y:S01]  /*b100*/  LOP3.LUT R0, R163, 0x20, RZ, 0x3c, !PT ;  /* 0x00000020a3007812 */ /* 0x001fe200078e3cff */
[C---:B----4-:R-:W-:Y:S04]  /*b110*/  HMMA.16816.F32.BF16 R36, R44.reuse, R24, R36 ;  /* 0x000000182c24723c */ /* 0x050fe80000041824 */
[----:B------:R-:W-:Y:S04]  /*b120*/  LDSM.16.M88.4 R52, [R0+UR6+0x15000] ;  /* 0x015000060034783b */ /* 0x000fe80008000200 */
[C---:B-----5:R-:W-:Y:S08]  /*b130*/  HMMA.16816.F32.BF16 R40, R44.reuse, R20, R40 ;  /* 0x000000142c28723c */ /* 0x060ff00000041828 */
[----:B------:R-:W-:Y:S01]  /*b140*/  HMMA.16816.F32.BF16 R44, R44, R16, R64 ;  /* 0x000000102c2c723c */ /* 0x000fe20000041840 */
[----:B------:R-:W0:Y:S01]  /*b150*/  LDSM.16.M88.4 R64, [R0+UR6+0x14000] ;  /* 0x014000060040783b */ /* 0x000e220008000200 */
[C---:B-1----:R-:W-:Y:S01]  /*b160*/  FMUL R48, R10.reuse, R72 ;  /* 0x000000480a307220 */ /* 0x042fe20000400000 */
        /* <DEDUP_REMOVED lines=15> */
[----:B------:R-:W-:-:S02]  /*b260*/  LOP3.LUT R2, R163, 0x40, RZ, 0x3c, !PT ;  /* 0x00000040a3027812 */ /* 0x000fc400078e3cff */
[----:B------:R-:W-:Y:S01]  /*b270*/  LOP3.LUT R9, R161, 0x40, RZ, 0x3c, !PT ;  /* 0x00000040a1097812 */ /* 0x000fe200078e3cff */
[C---:B------:R-:W-:Y:S02]  /*b280*/  HMMA.16816.F32.BF16 R48, R32.reuse, R12, R48 ;  /* 0x0000000c2030723c */ /* 0x040fe40000041830 */
[----:B------:R-:W-:Y:S04]  /*b290*/  LDSM.16.M88.4 R88, [R2+UR6+0x14000] ;  /* 0x014000060258783b */ /* 0x000fe80008000200 */
[----:B------:R-:W1:Y:S02]  /*b2a0*/  LDSM.16.M88.4 R84, [R9+UR6] ;  /* 0x000000060954783b */ /* 0x000e640008000200 */
[C---:B------:R-:W-:Y:S02]  /*b2b0*/  HMMA.16816.F32.BF16 R56, R32.reuse, R24, R56 ;  /* 0x000000182038723c */ /* 0x040fe40000041838 */
[----:B------:R-:W2:Y:S04]  /*b2c0*/  LDSM.16.M88.4 R80, [R9+UR6+0x4000] ;  /* 0x004000060950783b */ /* 0x000ea80008000200 */
[----:B------:R-:W-:Y:S02]  /*b2d0*/  LDSM.16.M88.4 R72, [R9+UR6+0xc000] ;  /* 0x00c000060948783b */ /* 0x000fe40008000200 */
[C---:B------:R-:W-:Y:S02]  /*b2e0*/  HMMA.16816.F32.BF16 R60, R32.reuse, R20, R60 ;  /* 0x00000014203c723c */ /* 0x040fe4000004183c */
[----:B------:R-:W-:Y:S06]  /*b2f0*/  LDSM.16.M88.4 R76, [R2+UR6+0x15000] ;  /* 0x01500006024c783b */ /* 0x000fec0008000200 */
[----:B------:R-:W-:Y:S01]  /*b300*/  HMMA.16816.F32.BF16 R68, R32, R16, R68 ;  /* 0x000000102044723c */ /* 0x000fe20000041844 */
[----:B------:R-:W3:Y:S01]  /*b310*/  LDSM.16.M88.4 R32, [R9+UR6+0x8000] ;  /* 0x008000060920783b */ /* 0x000ee20008000200 */
[----:B------:R-:W-:-:S06]  /*b320*/  LOP3.LUT R92, R163, 0x60, RZ, 0x3c, !PT ;  /* 0x00000060a35c7812 */ /* 0x000fcc00078e3cff */
[C---:B0-----:R-:W-:Y:S08]  /*b330*/  HMMA.16816.F32.BF16 R28, R64.reuse, R14, R28 ;  /* 0x0000000e401c723c */ /* 0x041ff0000004181c */
[C---:B------:R-:W-:Y:S08]  /*b340*/  HMMA.16816.F32.BF16 R36, R64.reuse, R26, R36 ;  /* 0x0000001a4024723c */ /* 0x040ff00000041824 */
[C---:B------:R-:W-:Y:S08]  /*b350*/  HMMA.16816.F32.BF16 R40, R64.reuse, R22, R40 ;  /* 0x000000164028723c */ /* 0x040ff00000041828 */
[----:B------:R-:W-:Y:S01]  /*b360*/  HMMA.16816.F32.BF16 R44, R64, R18, R44 ;  /* 0x00000012402c723c */ /* 0x000fe2000004182c */
[----:B------:R-:W-:Y:S07]  /*b370*/  LDSM.16.M88.4 R64, [R163+UR6+0x14080] ;  /* 0x01408006a340783b */ /* 0x000fee0008000200 */
[C---:B------:R-:W-:Y:S01]  /*b380*/  HMMA.16816.F32.BF16 R48, R52.reuse, R14, R48 ;  /* 0x0000000e3430723c */ /* 0x040fe20000041830 */
[----:B------:R-:W0:Y:S07]  /*b390*/  LDSM.16.M88.4 R12, [R92+UR6+0x14000] ;  /* 0x014000065c0c783b */ /* 0x000e2e0008000200 */
[C---:B------:R-:W-:Y:S01]  /*b3a0*/  HMMA.16816.F32.BF16 R56, R52.reuse, R26, R56 ;  /* 0x0000001a3438723c */ /* 0x040fe20000041838 */
[----:B------:R-:W4:Y:S07]  /*b3b0*/  LDSM.16.M88.4 R24, [R92+UR6+0x15000] ;  /* 0x015000065c18783b */ /* 0x000f2e0008000200 */
[C---:B------:R-:W-:Y:S01]  /*b3c0*/  HMMA.16816.F32.BF16 R60, R52.reuse, R22, R60 ;  /* 0x00000016343c723c */ /* 0x040fe2000004183c */
[----:B------:R-:W-:Y:S07]  /*b3d0*/  LDSM.16.M88.4 R20, [R161+UR6+0x4080] ;  /* 0x00408006a114783b */ /* 0x000fee0008000200 */
[----:B------:R-:W-:Y:S01]  /*b3e0*/  HMMA.16816.F32.BF16 R68, R52, R18, R68 ;  /* 0x000000123444723c */ /* 0x000fe20000041844 */
[----:B------:R-:W5:Y:S04]  /*b3f0*/  LDSM.16.M88.4 R52, [R161+UR6+0x80] ;  /* 0x00008006a134783b */ /* 0x000f680008000200 */
[----:B------:R-:W0:Y:S03]  /*b400*/  LDSM.16.M88.4 R16, [R161+UR6+0x8080] ;  /* 0x00808006a110783b */ /* 0x000e260008000200 */
[C---:B-1----:R-:W-:Y:S08]  /*b410*/  HMMA.16816.F32.BF16 R28, R88.reuse, R84, R28 ;  /* 0x00000054581c723c */ /* 0x042ff0000004181c */
[C---:B--2---:R-:W-:Y:S08]  /*b420*/  HMMA.16816.F32.BF16 R36, R88.reuse, R80, R36 ;  /* 0x000000505824723c */ /* 0x044ff00000041824 */
[C---:B---3--:R-:W-:Y:S08]  /*b430*/  HMMA.16816.F32.BF16 R40, R88.reuse, R32, R40 ;  /* 0x000000205828723c */ /* 0x048ff00000041828 */
[----:B------:R-:W-:Y:S01]  /*b440*/  HMMA.16816.F32.BF16 R44, R88, R72, R44 ;  /* 0x00000048582c723c */ /* 0x000fe2000004182c */
[----:B------:R-:W1:Y:S04]  /*b450*/  LDSM.16.M88.4 R88, [R161+UR6+0xc080] ;  /* 0x00c08006a158783b */ /* 0x000e680008000200 */
[----:B------:R-:W2:Y:S03]  /*b460*/  LDSM.16.M88.4 R160, [R163+UR6+0x15080] ;  /* 0x01508006a3a0783b */ /* 0x000ea60008000200 */
[C---:B------:R-:W-:Y:S08]  /*b470*/  HMMA.16816.F32.BF16 R60, R76.reuse, R32, R60 ;  /* 0x000000204c3c723c */ /* 0x040ff0000004183c */
[C---:B------:R-:W-:Y:S08]  /*b480*/  HMMA.16816.F32.BF16 R48, R76.reuse, R84, R48 ;  /* 0x000000544c30723c */ /* 0x040ff00000041830 */
[C---:B------:R-:W-:Y:S08]  /*b490*/  HMMA.16816.F32.BF16 R56, R76.reuse, R80, R56 ;  /* 0x000000504c38723c */ /* 0x040ff00000041838 */
[----:B------:R-:W-:Y:S01]  /*b4a0*/  HMMA.16816.F32.BF16 R68, R76, R72, R68 ;  /* 0x000000484c44723c */ /* 0x000fe20000041844 */
[----:B------:R-:W-:Y:S07]  /*b4b0*/  LDSM.16.M88.4 R76, [R0+UR6+0x15080] ;  /* 0x01508006004c783b */ /* 0x000fee0008000200 */
[C---:B0-----:R-:W-:Y:S08]  /*b4c0*/  HMMA.16816.F32.BF16 R28, R12.reuse, R86, R28 ;  /* 0x000000560c1c723c */ /* 0x041ff0000004181c */
[C---:B------:R-:W-:Y:S08]  /*b4d0*/  HMMA.16816.F32.BF16 R36, R12.reuse, R82, R36 ;  /* 0x000000520c24723c */ /* 0x040ff00000041824 */
[C---:B------:R-:W-:Y:S08]  /*b4e0*/  HMMA.16816.F32.BF16 R40, R12.reuse, R34, R40 ;  /* 0x000000220c28723c */ /* 0x040ff00000041828 */
[----:B------:R-:W-:Y:S01]  /*b4f0*/  HMMA.16816.F32.BF16 R44, R12, R74, R44 ;  /* 0x0000004a0c2c723c */ /* 0x000fe2000004182c */
[----:B------:R0:W3:Y:S07]  /*b500*/  LDSM.16.M88.4 R12, [R0+UR6+0x14080] ;  /* 0x01408006000c783b */ /* 0x0000ee0008000200 */
[C---:B----4-:R-:W-:Y:S01]  /*b510*/  HMMA.16816.F32.BF16 R60, R24.reuse, R34, R60 ;  /* 0x00000022183c723c */ /* 0x050fe2000004183c */
[----:B------:R-:W-:Y:S01]  /*b520*/  LDSM.16.M88.4 R32, [R2+UR6+0x14080] ;  /* 0x014080060220783b */ /* 0x000fe20008000200 */
[----:B0-----:R-:W0:Y:S06]  /*b530*/  LDC R0, c[0x0][0x3c4] ;  /* 0x0000f100ff007b82 */ /* 0x001e2c0000000800 */
[C---:B------:R-:W-:Y:S01]  /*b540*/  HMMA.16816.F32.BF16 R48, R24.reuse, R86, R48 ;  /* 0x000000561830723c */ /* 0x040fe20000041830 */
[----:B------:R-:W-:Y:S07]  /*b550*/  LDSM.16.M88.4 R84, [R9+UR6+0x4080] ;  /* 0x004080060954783b */ /* 0x000fee0008000200 */
[C---:B------:R-:W-:Y:S01]  /*b560*/  HMMA.16816.F32.BF16 R56, R24.reuse, R82, R56 ;  /* 0x000000521838723c */ /* 0x040fe20000041838 */
[----:B------:R-:W-:Y:S07]  /*b570*/  LDSM.16.M88.4 R80, [R9+UR6+0xc080] ;  /* 0x00c080060950783b */ /* 0x000fee0008000200 */
[----:B------:R-:W-:Y:S01]  /*b580*/  HMMA.16816.F32.BF16 R68, R24, R74, R68 ;  /* 0x0000004a1844723c */ /* 0x000fe20000041844 */
[----:B------:R-:W4:Y:S07]  /*b590*/  LDSM.16.M88.4 R72, [R9+UR6+0x80] ;  /* 0x000080060948783b */ /* 0x000f2e0008000200 */
[C---:B-----5:R-:W-:Y:S08]  /*b5a0*/  HMMA.16816.F32.BF16 R28, R64.reuse, R52, R28 ;  /* 0x00000034401c723c */ /* 0x060ff0000004181c */
[C---:B------:R-:W-:Y:S08]  /*b5b0*/  HMMA.16816.F32.BF16 R36, R64.reuse, R20, R36 ;  /* 0x000000144024723c */ /* 0x040ff00000041824 */
[C---:B------:R-:W-:Y:S08]  /*b5c0*/  HMMA.16816.F32.BF16 R40, R64.reuse, R16, R40 ;  /* 0x000000104028723c */ /* 0x040ff00000041828 */
[----:B-1----:R-:W-:Y:S01]  /*b5d0*/  HMMA.16816.F32.BF16 R44, R64, R88, R44 ;  /* 0x00000058402c723c */ /* 0x002fe2000004182c */
[----:B------:R1:W-:Y:S07]  /*b5e0*/  LDSM.16.M88.4 R64, [R2+UR6+0x15080] ;  /* 0x015080060240783b */ /* 0x0003ee0008000200 */
[C---:B--2---:R-:W-:Y:S01]  /*b5f0*/  HMMA.16816.F32.BF16 R24, R160.reuse, R16, R60 ;  /* 0x00000010a018723c */ /* 0x044fe2000004183c */
[----:B------:R-:W2:Y:S01]  /*b600*/  LDSM.16.M88.4 R60, [R9+UR6+0x8080] ;  /* 0x00808006093c783b */ /* 0x000ea20008000200 */
[----:B-1----:R-:W1:Y:S06]  /*b610*/  LDC R2, c[0x0][0x3d4] ;  /* 0x0000f500ff027b82 */ /* 0x002e6c0000000800 */
[C---:B------:R-:W-:Y:S08]  /*b620*/  HMMA.16816.F32.BF16 R48, R160.reuse, R52, R48 ;  /* 0x00000034a030723c */ /* 0x040ff00000041830 */
[C---:B------:R-:W-:Y:S08]  /*b630*/  HMMA.16816.F32.BF16 R56, R160.reuse, R20, R56 ;  /* 0x00000014a038723c */ /* 0x040ff00000041838 */
[----:B------:R-:W-:Y:S08]  /*b640*/  HMMA.16816.F32.BF16 R68, R160, R88, R68 ;  /* 0x00000058a044723c */ /* 0x000ff00000041844 */
[C---:B---3--:R-:W-:Y:S08]  /*b650*/  HMMA.16816.F32.BF16 R28, R12.reuse, R54, R28 ;  /* 0x000000360c1c723c */ /* 0x048ff0000004181c */
[C---:B------:R-:W-:Y:S08]  /*b660*/  HMMA.16816.F32.BF16 R36, R12.reuse, R22, R36 ;  /* 0x000000160c24723c */ /* 0x040ff00000041824 */
[C---:B------:R-:W-:Y:S08]  /*b670*/  HMMA.16816.F32.BF16 R40, R12.reuse, R18, R40 ;  /* 0x000000120c28723c */ /* 0x040ff00000041828 */
[----:B------:R-:W-:Y:S01]  /*b680*/  HMMA.16816.F32.BF16 R44, R12, R90, R44 ;  /* 0x0000005a0c2c723c */ /* 0x000fe2000004182c */
[----:B------:R-:W3:Y:S04]  /*b690*/  LDSM.16.M88.4 R12, [R92+UR6+0x14080] ;  /* 0x014080065c0c783b */ /* 0x000ee80008000200 */
[----:B------:R-:W5:Y:S03]  /*b6a0*/  LDSM.16.M88.4 R92, [R92+UR6+0x15080] ;  /* 0x015080065c5c783b */ /* 0x000f660008000200 */
[C---:B------:R-:W-:Y:S08]  /*b6b0*/  HMMA.16816.F32.BF16 R48, R76.reuse, R54, R48 ;  /* 0x000000364c30723c */ /* 0x040ff00000041830 */
[C---:B------:R-:W-:Y:S08]  /*b6c0*/  HMMA.16816.F32.BF16 R56, R76.reuse, R22, R56 ;  /* 0x000000164c38723c */ /* 0x040ff00000041838 */
[C---:B------:R-:W-:Y:S08]  /*b6d0*/  HMMA.16816.F32.BF16 R24, R76.reuse, R18, R24 ;  /* 0x000000124c18723c */ /* 0x040ff00000041818 */
[----:B------:R-:W-:Y:S08]  /*b6e0*/  HMMA.16816.F32.BF16 R68, R76, R90, R68 ;  /* 0x0000005a4c44723c */ /* 0x000ff00000041844 */
[C---:B----4-:R-:W-:Y:S08]  /*b6f0*/  HMMA.16816.F32.BF16 R28, R32.reuse, R72, R28 ;  /* 0x00000048201c723c */ /* 0x050ff0000004181c */
[C---:B------:R-:W-:Y:S08]  /*b700*/  HMMA.16816.F32.BF16 R36, R32.reuse, R84, R36 ;  /* 0x000000542024723c */ /* 0x040ff00000041824 */
[C---:B--2---:R-:W-:Y:S08]  /*b710*/  HMMA.16816.F32.BF16 R40, R32.reuse, R60, R40 ;  /* 0x0000003c2028723c */ /* 0x044ff00000041828 */
[----:B------:R-:W-:Y:S08]  /*b720*/  HMMA.16816.F32.BF16 R44, R32, R80, R44 ;  /* 0x00000050202c723c */ /* 0x000ff0000004182c */
[C---:B------:R-:W-:Y:S08]  /*b730*/  HMMA.16816.F32.BF16 R48, R64.reuse, R72, R48 ;  /* 0x000000484030723c */ /* 0x040ff00000041830 */
[C---:B------:R-:W-:Y:S08]  /*b740*/  HMMA.16816.F32.BF16 R16, R64.reuse, R84, R56 ;  /* 0x000000544010723c */ /* 0x040ff00000041838 */
[C---:B------:R-:W-:Y:S08]  /*b750*/  HMMA.16816.F32.BF16 R24, R64.reuse, R60, R24 ;  /* 0x0000003c4018723c */ /* 0x040ff00000041818 */
[----:B------:R-:W-:Y:S01]  /*b760*/  HMMA.16816.F32.BF16 R20, R64, R80, R68 ;  /* 0x000000504014723c */ /* 0x000fe20000041844 */
[----:B------:R-:W-:-:S07]  /*b770*/  UIADD3 UR4, UPT, UPT, UR4, 0x80, URZ ;  /* 0x0000008004047890 */ /* 0x000fce000fffe0ff */
[C---:B---3--:R-:W-:Y:S08]  /*b780*/  HMMA.16816.F32.BF16 R76, R12.reuse, R74, R28 ;  /* 0x0000004a0c4c723c */ /* 0x048ff0000004181c */
[C---:B------:R-:W-:Y:S08]  /*b790*/  HMMA.16816.F32.BF16 R56, R12.reuse, R86, R36 ;  /* 0x000000560c38723c */ /* 0x040ff00000041824 */
[C---:B------:R-:W-:Y:S08]  /*b7a0*/  HMMA.16816.F32.BF16 R68, R12.reuse, R62, R40 ;  /* 0x0000003e0c44723c */ /* 0x040ff00000041828 */
[----:B------:R-:W-:Y:S01]  /*b7b0*/  HMMA.16816.F32.BF16 R64, R12, R82, R44 ;  /* 0x000000520c40723c */ /* 0x000fe2000004182c */
[----:B------:R-:W-:-:S07]  /*b7c0*/  UISETP.GE.AND UP0, UPT, UR4, UR12, UPT ;  /* 0x0000000c0400728c */ /* 0x000fce000bf06270 */
[C---:B-----5:R-:W-:Y:S08]  /*b7d0*/  HMMA.16816.F32.BF16 R72, R92.reuse, R74, R48 ;  /* 0x0000004a5c48723c */ /* 0x060ff00000041830 */
[C---:B------:R-:W-:Y:S08]  /*b7e0*/  HMMA.16816.F32.BF16 R84, R92.reuse, R86, R16 ;  /* 0x000000565c54723c */ /* 0x040ff00000041810 */
[C---:B------:R-:W-:Y:S08]  /*b7f0*/  HMMA.16816.F32.BF16 R60, R92.reuse, R62, R24 ;  /* 0x0000003e5c3c723c */ /* 0x040ff00000041818 */
[----:B------:R-:W-:Y:S01]  /*b800*/  HMMA.16816.F32.BF16 R80, R92, R82, R20 ;  /* 0x000000525c50723c */ /* 0x000fe20000041814 */
[----:B-1----:R-:W-:Y:S01]  /*b810*/  LEA R4, R2, R4, 0x7 ;  /* 0x0000000402047211 */ /* 0x002fe200078e38ff */
[----:B0-----:R-:W-:-:S02]  /*b820*/  IMAD R3, R0, 0x80, R3 ;  /* 0x0000008000037824 */ /* 0x001fc400078e0203 */
[----:B------:R-:W-:Y:S02]  /*b830*/  FFMA2 R156, R156.F32x2.HI_LO, R10.F32x2.HI_LO, R158.F32x2.HI_LO ;  /* 0x0000000a9c9c7249 */ /* 0x000fe4000000009e */
[----:B------:R-:W-:Y:S01]  /*b840*/  IMAD.MOV.U32 R121, RZ, RZ, R5 ;  /* 0x000000ffff797224 */ /* 0x000fe200078e0005 */
[----:B------:R-:W-:Y:S01]  /*b850*/  MOV R120, R6 ;  /* 0x0000000600787202 */ /* 0x000fe20000000f00 */
[----:B------:R-:W-:Y:S02]  /*b860*/  IMAD.MOV.U32 R2, RZ, RZ, R7 ;  /* 0x000000ffff027224 */ /* 0x000fe400078e0007 */
[----:B------:R-:W-:Y:S01]  /*b870*/  IMAD.MOV.U32 R0, RZ, RZ, R8 ;  /* 0x000000ffff007224 */ /* 0x000fe200078e0008 */
[----:B------:R-:W-:Y:S09]  /*b880*/  BRA.U !UP0, `(.L_x_1) ;  /* 0xffffffa108647547 */ /* 0x000ff2000b83ffff */
.L_x_0:
[----:B0-----:R-:W0:Y:S01]  /*b890*/  S2R R2, SR_TID.X ;  /* 0x0000000000027919 */ /* 0x001e220000002100 */
[----:B------:R-:W-:Y:S01]  /*b8a0*/  FSETP.GT.AND P2, PT, |R123|, 8.50705917302346158658e+37, PT ;  /* 0x7e8000007b00780b */ /* 0x000fe20003f44200 */
[----:B------:R-:W-:Y:S01]  /*b8b0*/  FMUL R15, R157, 8388608 ;  /* 0x4b0000009d0f7820 */ /* 0x000fe20000400000 */
[C---:B------:R-:W-:Y:S01]  /*b8c0*/  FSETP.GEU.AND P3, PT, |R123|.reuse, 1.175494350822287508e-38, PT ;  /* 0x008000007b00780b */ /* 0x040fe20003f6e200 */
[----:B------:R-:W-:Y:S01]  /*b8d0*/  BAR.SYNC.DEFER_BLOCKING 0x0 ;  /* 0x0000000000007b1d */ /* 0x000fe20000010000 */
[----:B------:R-:W-:Y:S02]  /*b8e0*/  FSETP.GEU.AND P6, PT, R123, 1.175494350822287508e-38, PT ;  /* 0x008000007b00780b */ /* 0x000fe40003fce000 */
[----:B------:R-:W-:Y:S02]  /*b8f0*/  FSETP.GT.AND P1, PT, |R122|, 8.50705917302346158658e+37, PT ;  /* 0x7e8000007a00780b */ /* 0x000fe40003f24200 */
[C---:B------:R-:W-:Y:S01]  /*b900*/  FSETP.GEU.AND P5, PT, |R157|.reuse, 1.175494350822287508e-38, PT ;  /* 0x008000009d00780b */ /* 0x040fe20003fae200 */
[----:B------:R-:W1:Y:S01]  /*b910*/  LDCU.64 UR4, c[0x0][0x3e0] ;  /* 0x00007c00ff0477ac */ /* 0x000e620008000a00 */
[----:B------:R-:W-:-:S03]  /*b920*/  FSETP.GEU.AND P4, PT, R157, 1.175494350822287508e-38, PT ;  /* 0x008000009d00780b */ /* 0x000fc60003f8e000 */
[----:B------:R-:W-:Y:S01]  /*b930*/  @P2 FMUL R67, R67, 0.25 ;  /* 0x3e80000043432820 */ /* 0x000fe20000400000 */
[----:B------:R-:W-:Y:S01]  /*b940*/  @P2 FMUL R66, R66, 0.25 ;  /* 0x3e80000042422820 */ /* 0x000fe20000400000 */
[----:B------:R-:W-:Y:S01]  /*b950*/  @P2 FMUL R71, R71, 0.25 ;  /* 0x3e80000047472820 */ /* 0x000fe20000400000 */
[----:B------:R-:W-:Y:S01]  /*b960*/  @P2 FMUL R70, R70, 0.25 ;  /* 0x3e80000046462820 */ /* 0x000fe20000400000 */
[----:B------:R-:W-:Y:S01]  /*b970*/  @P2 FMUL R59, R59, 0.25 ;  /* 0x3e8000003b3b2820 */ /* 0x000fe20000400000 */
[----:B------:R-:W-:Y:S01]  /*b980*/  @P2 FMUL R58, R58, 0.25 ;  /* 0x3e8000003a3a2820 */ /* 0x000fe20000400000 */
[----:B------:R-:W-:Y:S01]  /*b990*/  @P2 FMUL R79, R79, 0.25 ;  /* 0x3e8000004f4f2820 */ /* 0x000fe20000400000 */
[----:B------:R-:W-:Y:S01]  /*b9a0*/  @P2 FMUL R78, R78, 0.25 ;  /* 0x3e8000004e4e2820 */ /* 0x000fe20000400000 */
[----:B------:R-:W-:Y:S01]  /*b9b0*/  @!P3 FMUL R67, R67, 16777216 ;  /* 0x4b8000004343b820 */ /* 0x000fe20000400000 */
[----:B------:R-:W-:Y:S01]  /*b9c0*/  @!P3 FMUL R66, R66, 16777216 ;  /* 0x4b8000004242b820 */ /* 0x000fe20000400000 */
[----:B------:R-:W-:Y:S01]  /*b9d0*/  @!P3 FMUL R71, R71, 16777216 ;  /* 0x4b8000004747b820 */ /* 0x000fe20000400000 */
[----:B------:R-:W-:Y:S01]  /*b9e0*/  @!P3 FMUL R70, R70, 16777216 ;  /* 0x4b8000004646b820 */ /* 0x000fe20000400000 */
[----:B------:R-:W-:Y:S01]  /*b9f0*/  @!P3 FMUL R59, R59, 16777216 ;  /* 0x4b8000003b3bb820 */ /* 0x000fe20000400000 */
[----:B------:R-:W-:Y:S01]  /*ba00*/  @!P3 FMUL R58, R58, 16777216 ;  /* 0x4b8000003a3ab820 */ /* 0x000fe20000400000 */
[----:B------:R-:W-:Y:S01]  /*ba10*/  @!P3 FMUL R79, R79, 16777216 ;  /* 0x4b8000004f4fb820 */ /* 0x000fe20000400000 */
[----:B------:R-:W-:Y:S01]  /*ba20*/  @!P3 FMUL R78, R78, 16777216 ;  /* 0x4b8000004e4eb820 */ /* 0x000fe20000400000 */
[----:B------:R-:W-:Y:S01]  /*ba30*/  @P1 FMUL R65, R65, 0.25 ;  /* 0x3e80000041411820 */ /* 0x000fe20000400000 */
[----:B------:R-:W-:Y:S01]  /*ba40*/  @P1 FMUL R64, R64, 0.25 ;  /* 0x3e80000040401820 */ /* 0x000fe20000400000 */
[----:B0-----:R-:W-:Y:S01]  /*ba50*/  SHF.R.S32.HI R4, RZ, 0x4, R2 ;  /* 0x00000004ff047819 */ /* 0x001fe20000011402 */
[C---:B------:R-:W-:Y:S01]  /*ba60*/  IMAD.SHL.U32 R10, R2.reuse, 0x8, RZ ;  /* 0x00000008020a7824 */ /* 0x040fe200078e00ff */
[C---:B------:R-:W-:Y:S01]  /*ba70*/  LOP3.LUT R3, R2.reuse, 0xff, RZ, 0xc0, !PT ;  /* 0x000000ff02037812 */ /* 0x040fe200078ec0ff */
[----:B------:R-:W-:Y:S01]  /*ba80*/  @P1 FMUL R69, R69, 0.25 ;  /* 0x3e80000045451820 */ /* 0x000fe20000400000 */
[----:B------:R-:W-:Y:S01]  /*ba90*/  SHF.L.U32 R0, R2, 0x5, RZ ;  /* 0x0000000502007819 */ /* 0x000fe200000006ff */
[----:B------:R-:W-:Y:S01]  /*baa0*/  @P1 FMUL R68, R68, 0.25 ;  /* 0x3e80000044441820 */ /* 0x000fe20000400000 */
[----:B------:R-:W-:Y:S01]  /*bab0*/  SGXT R4, R4, 0x1 ;  /* 0x000000010404781a */ /* 0x000fe20000000200 */
[----:B------:R-:W-:Y:S01]  /*bac0*/  @P1 FMUL R57, R57, 0.25 ;  /* 0x3e80000039391820 */ /* 0x000fe20000400000 */
[----:B------:R-:W-:Y:S01]  /*bad0*/  ISETP.GE.U32.AND P0, PT, R3, 0x20, PT ;  /* 0x000000200300780c */ /* 0x000fe20003f06070 */
[----:B------:R-:W-:Y:S01]  /*bae0*/  @P1 FMUL R56, R56, 0.25 ;  /* 0x3e80000038381820 */ /* 0x000fe20000400000 */
[----:B------:R-:W-:Y:S01]  /*baf0*/  LOP3.LUT R9, R2, 0xe0, RZ, 0xc0, !PT ;  /* 0x000000e002097812 */ /* 0x000fe200078ec0ff */
[----:B------:R-:W-:Y:S01]  /*bb00*/  @P1 FMUL R77, R77, 0.25 ;  /* 0x3e8000004d4d1820 */ /* 0x000fe20000400000 */
[----:B------:R-:W-:Y:S01]  /*bb10*/  LOP3.LUT R0, R0, 0x60, RZ, 0xc0, !PT ;  /* 0x0000006000007812 */ /* 0x000fe200078ec0ff */
[----:B------:R-:W-:Y:S01]  /*bb20*/  @P1 FMUL R76, R76, 0.25 ;  /* 0x3e8000004c4c1820 */ /* 0x000fe20000400000 */
[----:B------:R-:W-:Y:S01]  /*bb30*/  LOP3.LUT R3, R2, 0xc, RZ, 0xc0, !PT ;  /* 0x0000000c02037812 */ /* 0x000fe200078ec0ff */
[----:B-1----:R-:W-:Y:S01]  /*bb40*/  UIMAD UR4, UR7, UR4, URZ ;  /* 0x00000004070472a4 */ /* 0x002fe2000f8e02ff */
[----:B------:R-:W-:Y:S01]  /*bb50*/  LOP3.LUT R4, R4, 0x1020, RZ, 0xc0, !PT ;  /* 0x0000102004047812 */ /* 0x000fe200078ec0ff */
[----:B------:R-:W-:Y:S01]  /*bb60*/  IMAD R0, R9, 0x10, R0 ;  /* 0x0000001009007824 */ /* 0x000fe200078e0200 */
[----:B------:R-:W-:Y:S01]  /*bb70*/  SHF.R.U32.HI R12, RZ, 0x1, R2 ;  /* 0x00000001ff0c7819 */ /* 0x000fe20000011602 */
[----:B------:R-:W-:Y:S01]  /*bb80*/  USHF.L.U32 UR8, UR4, 0x1, URZ ;  /* 0x0000000104087899 */ /* 0x000fe200080006ff */
[----:B------:R-:W-:Y:S01]  /*bb90*/  LOP3.LUT R11, R2, 0xc0, RZ, 0xc0, !PT ;  /* 0x000000c0020b7812 */ /* 0x000fe200078ec0ff */
[----:B------:R-:W-:Y:S01]  /*bba0*/  IMAD R9, R3, 0x2, R4 ;  /* 0x0000000203097824 */ /* 0x000fe200078e0204 */
[----:B------:R-:W-:Y:S01]  /*bbb0*/  LOP3.LUT R10, R10, 0x1f8, RZ, 0xc0, !PT ;  /* 0x000001f80a0a7812 */ /* 0x000fe200078ec0ff */
[----:B------:R-:W-:Y:S01]  /*bbc0*/  IMAD.SHL.U32 R4, R2, 0x10, RZ ;  /* 0x0000001002047824 */ /* 0x000fe200078e00ff */
[----:B------:R-:W-:-:S02]  /*bbd0*/  SHF.R.U32.HI R11, RZ, 0x1, R11 ;  /* 0x00000001ff0b7819 */ /* 0x000fc4000001160b */
[----:B------:R-:W-:Y:S02]  /*bbe0*/  LOP3.LUT R54, R9, R0, RZ, 0x3c, !PT ;  /* 0x0000000009367212 */ /* 0x000fe400078e3cff */
[----:B------:R-:W-:Y:S01]  /*bbf0*/  LOP3.LUT R0, R4, 0x70, RZ, 0xc0, !PT ;  /* 0x0000007004007812 */ /* 0x000fe200078ec0ff */
[----:B------:R-:W-:Y:S01]  /*bc00*/  FMUL R4, R123, 8388608 ;  /* 0x4b0000007b047820 */ /* 0x000fe20000400000 */
[----:B------:R-:W-:Y:S02]  /*bc10*/  LOP3.LUT R9, R12, 0xc, RZ, 0xc0, !PT ;  /* 0x0000000c0c097812 */ /* 0x000fe400078ec0ff */
[----:B------:R-:W-:Y:S02]  /*bc20*/  LEA R10, R3, R10, 0xa ;  /* 0x0000000a030a7211 */ /* 0x000fe400078e50ff */
[----:B------:R-:W-:Y:S01]  /*bc30*/  FSEL R88, R4, R123, !P6 ;  /* 0x0000007b04587208 */ /* 0x000fe20007000000 */
[----:B------:R-:W-:Y:S01]  /*bc40*/  @P2 FMUL R123, R123, 0.25 ;  /* 0x3e8000007b7b2820 */ /* 0x000fe20000400000 */
[----:B------:R-:W-:-:S02]  /*bc50*/  FSETP.GEU.AND P2, PT, R122, 1.175494350822287508e-38, PT ;  /* 0x008000007a00780b */ /* 0x000fc40003f4e000 */
[----:B------:R-:W-:Y:S01]  /*bc60*/  LOP3.LUT R3, R10, R11, RZ, 0x3c, !PT ;  /* 0x0000000b0a037212 */ /* 0x000fe200078e3cff */
[----:B------:R-:W-:Y:S01]  /*bc70*/  @!P3 FMUL R123, R123, 16777216 ;  /* 0x4b8000007b7bb820 */ /* 0x000fe20000400000 */
[----:B------:R-:W-:Y:S01]  /*bc80*/  FSETP.GEU.AND P3, PT, |R122|, 1.175494350822287508e-38, PT ;  /* 0x008000007a00780b */ /* 0x000fe20003f6e200 */
[----:B------:R-:W-:Y:S01]  /*bc90*/  VIADD R12, R88, 0xc0cafb0d ;  /* 0xc0cafb0d580c7836 */ /* 0x000fe20000000000 */
[----:B------:R-:W-:Y:S01]  /*bca0*/  FSEL R11, RZ, -23, P6 ;  /* 0xc1b80000ff0b7808 */ /* 0x000fe20003000000 */
[----:B------:R-:W0:Y:S01]  /*bcb0*/  MUFU.RCP R4, R123 ;  /* 0x0000007b00047308 */ /* 0x000e220000001000 */
[----:B------:R-:W-:Y:S02]  /*bcc0*/  IADD3 R0, PT, PT, R9, UR6, R0 ;  /* 0x0000000609007c10 */ /* 0x000fe4000fffe000 */
[----:B------:R-:W-:Y:S02]  /*bcd0*/  LOP3.LUT R13, R12, 0xff800000, RZ, 0xc0, !PT ;  /* 0xff8000000c0d7812 */ /* 0x000fe400078ec0ff */
[----:B------:R-:W-:-:S02]  /*bce0*/  FSEL R9, RZ, -23, P2 ;  /* 0xc1b80000ff097808 */ /* 0x000fc40001000000 */
[----:B------:R-:W-:Y:S01]  /*bcf0*/  I2FP.F32.S32 R14, R13 ;  /* 0x0000000d000e7245 */ /* 0x000fe20000201400 */
[----:B------:R-:W-:Y:S01]  /*bd00*/  IMAD.IADD R13, R88, 0x1, -R13 ;  /* 0x00000001580d7824 */ /* 0x000fe200078e0a0d */
[----:B------:R-:W-:Y:S01]  /*bd10*/  FSETP.GT.AND P6, PT, |R157|, 8.50705917302346158658e+37, PT ;  /* 0x7e8000009d00780b */ /* 0x000fe20003fc4200 */
[----:B------:R-:W-:Y:S01]  /*bd20*/  @!P3 FMUL R65, R65, 16777216 ;  /* 0x4b8000004141b820 */ /* 0x000fe20000400000 */
[----:B------:R-:W-:Y:S01]  /*bd30*/  @!P3 FMUL R64, R64, 16777216 ;  /* 0x4b8000004040b820 */ /* 0x000fe20000400000 */
[----:B------:R-:W-:Y:S01]  /*bd40*/  @!P3 FMUL R69, R69, 16777216 ;  /* 0x4b8000004545b820 */ /* 0x000fe20000400000 */
[----:B------:R-:W-:Y:S01]  /*bd50*/  @!P3 FMUL R68, R68, 16777216 ;  /* 0x4b8000004444b820 */ /* 0x000fe20000400000 */
[----:B------:R-:W-:Y:S01]  /*bd60*/  @!P3 FMUL R57, R57, 16777216 ;  /* 0x4b8000003939b820 */ /* 0x000fe20000400000 */
[----:B------:R-:W-:Y:S01]  /*bd70*/  @!P3 FMUL R56, R56, 16777216 ;  /* 0x4b8000003838b820 */ /* 0x000fe20000400000 */
[----:B------:R-:W-:Y:S01]  /*bd80*/  @!P3 FMUL R77, R77, 16777216 ;  /* 0x4b8000004d4db820 */ /* 0x000fe20000400000 */
[C---:B0-----:R-:W-:Y:S01]  /*bd90*/  FMUL R36, R4.reuse, R67 ;  /* 0x0000004304247220 */ /* 0x041fe20000400000 */
[C---:B------:R-:W-:Y:S01]  /*bda0*/  FMUL R37, R4.reuse, R66 ;  /* 0x0000004204257220 */ /* 0x040fe20000400000 */
[C---:B------:R-:W-:Y:S01]  /*bdb0*/  FMUL R41, R4.reuse, R71 ;  /* 0x0000004704297220 */ /* 0x040fe20000400000 */
[C---:B------:R-:W-:Y:S01]  /*bdc0*/  FMUL R40, R4.reuse, R70 ;  /* 0x0000004604287220 */ /* 0x040fe20000400000 */
[C---:B------:R-:W-:Y:S01]  /*bdd0*/  FMUL R44, R4.reuse, R59 ;  /* 0x0000003b042c7220 */ /* 0x040fe20000400000 */
[C---:B------:R-:W-:Y:S01]  /*bde0*/  FMUL R45, R4.reuse, R58 ;  /* 0x0000003a042d7220 */ /* 0x040fe20000400000 */
[C---:B------:R-:W-:Y:S01]  /*bdf0*/  FMUL R49, R4.reuse, R79 ;  /* 0x0000004f04317220 */ /* 0x040fe20000400000 */
[----:B------:R-:W-:Y:S01]  /*be00*/  FMUL R48, R4, R78 ;  /* 0x0000004e04307220 */ /* 0x000fe20000400000 */
[----:B------:R-:W-:Y:S01]  /*be10*/  FMUL R4, R122, 8388608 ;  /* 0x4b0000007a047820 */ /* 0x000fe20000400000 */
[----:B------:R-:W-:Y:S01]  /*be20*/  @!P3 FMUL R76, R76, 16777216 ;  /* 0x4b8000004c4cb820 */ /* 0x000fe20000400000 */
[----:B------:R-:W-:Y:S01]  /*be30*/  FFMA.FTZ R14, R14, 1.1920928955078125e-07, R11 ;  /* 0x340000000e0e7823 */ /* 0x000fe2000001000b */
[----:B------:R-:W-:Y:S01]  /*be40*/  FMUL R11, R156, 8388608 ;  /* 0x4b0000009c0b7820 */ /* 0x000fe20000400000 */
[----:B------:R-:W0:Y:S01]  /*be50*/  LDC R78, c[0x0][0x3e8] ;  /* 0x0000fa00ff4e7b82 */ /* 0x000e220000000800 */
[----:B------:R-:W-:Y:S01]  /*be60*/  FSEL R67, R4, R122, !P2 ;  /* 0x0000007a04437208 */ /* 0x000fe20005000000 */
[----:B------:R-:W-:Y:S01]  /*be70*/  @P1 FMUL R122, R122, 0.25 ;  /* 0x3e8000007a7a1820 */ /* 0x000fe20000400000 */
[C---:B------:R-:W-:Y:S01]  /*be80*/  FSETP.GT.AND P1, PT, |R156|.reuse, 8.50705917302346158658e+37, PT ;  /* 0x7e8000009c00780b */ /* 0x040fe20003f24200 */
[----:B------:R-:W-:Y:S01]  /*be90*/  @P6 FMUL R83, R83, 0.25 ;  /* 0x3e80000053536820 */ /* 0x000fe20000400000 */
[----:B------:R-:W-:Y:S01]  /*bea0*/  FSETP.GEU.AND P2, PT, R156, 1.175494350822287508e-38, PT ;  /* 0x008000009c00780b */ /* 0x000fe20003f4e000 */
[----:B------:R-:W-:Y:S01]  /*beb0*/  @!P3 FMUL R122, R122, 16777216 ;  /* 0x4b8000007a7ab820 */ /* 0x000fe20000400000 */
[----:B------:R-:W-:Y:S01]  /*bec0*/  FSETP.GEU.AND P3, PT, |R156|, 1.175494350822287508e-38, PT ;  /* 0x008000009c00780b */ /* 0x000fe20003f6e200 */
[----:B------:R-:W-:Y:S01]  /*bed0*/  @P6 FMUL R82, R82, 0.25 ;  /* 0x3e80000052526820 */ /* 0x000fe20000400000 */
[----:B------:R-:W-:Y:S01]  /*bee0*/  FSEL R71, R11, R156, !P2 ;  /* 0x0000009c0b477208 */ /* 0x000fe20005000000 */
[----:B------:R-:W1:Y:S01]  /*bef0*/  MUFU.RCP R16, R122 ;  /* 0x0000007a00107308 */ /* 0x000e620000001000 */
[----:B------:R-:W-:Y:S01]  /*bf00*/  IADD3 R4, PT, PT, R67, -0x3f3504f3, RZ ;  /* 0xc0cafb0d43047810 */ /* 0x000fe20007ffe0ff */
[----:B------:R-:W-:Y:S01]  /*bf10*/  @P6 FMUL R63, R63, 0.25 ;  /* 0x3e8000003f3f6820 */ /* 0x000fe20000400000 */
[----:B------:R-:W-:Y:S01]  /*bf20*/  @P6 FMUL R62, R62, 0.25 ;  /* 0x3e8000003e3e6820 */ /* 0x000fe20000400000 */
[----:B------:R-:W-:Y:S01]  /*bf30*/  @P6 FMUL R87, R87, 0.25 ;  /* 0x3e80000057576820 */ /* 0x000fe20000400000 */
[----:B------:R-:W-:Y:S01]  /*bf40*/  LOP3.LUT R10, R4, 0xff800000, RZ, 0xc0, !PT ;  /* 0xff800000040a7812 */ /* 0x000fe200078ec0ff */
[----:B------:R-:W-:Y:S01]  /*bf50*/  @P1 FMUL R156, R156, 0.25 ;  /* 0x3e8000009c9c1820 */ /* 0x000fe20000400000 */
[----:B------:R-:W-:Y:S01]  /*bf60*/  FSEL R4, R15, R157, !P4 ;  /* 0x0000009d0f047208 */ /* 0x000fe20006000000 */
[----:B------:R-:W-:Y:S01]  /*bf70*/  @P1 FMUL R80, R80, 0.25 ;  /* 0x3e80000050501820 */ /* 0x000fe20000400000 */
[----:B------:R-:W-:Y:S01]  /*bf80*/  @P1 FMUL R60, R60, 0.25 ;  /* 0x3e8000003c3c1820 */ /* 0x000fe20000400000 */
[----:B------:R-:W-:Y:S01]  /*bf90*/  @!P3 FMUL R156, R156, 16777216 ;  /* 0x4b8000009c9cb820 */ /* 0x000fe20000400000 */
[----:B------:R-:W-:Y:S01]  /*bfa0*/  @P6 FMUL R157, R157, 0.25 ;  /* 0x3e8000009d9d6820 */ /* 0x000fe20000400000 */
[----:B------:R-:W-:Y:S01]  /*bfb0*/  I2FP.F32.S32 R12, R10 ;  /* 0x0000000a000c7245 */ /* 0x000fe20000201400 */
[----:B------:R-:W-:Y:S01]  /*bfc0*/  @!P3 FMUL R80, R80, 16777216 ;  /* 0x4b8000005050b820 */ /* 0x000fe20000400000 */
[----:B------:R-:W2:Y:S01]  /*bfd0*/  MUFU.RCP R19, R156 ;  /* 0x0000009c00137308 */ /* 0x000ea20000001000 */
[----:B------:R-:W-:Y:S01]  /*bfe0*/  @!P3 FMUL R60, R60, 16777216 ;  /* 0x4b8000003c3cb820 */ /* 0x000fe20000400000 */
[----:B------:R-:W-:Y:S01]  /*bff0*/  @!P5 FMUL R157, R157, 16777216 ;  /* 0x4b8000009d9dd820 */ /* 0x000fe20000400000 */
[C---:B-1----:R-:W-:Y:S01]  /*c000*/  FMUL R47, R16.reuse, R56 ;  /* 0x00000038102f7220 */ /* 0x042fe20000400000 */
[----:B------:R-:W-:Y:S01]  /*c010*/  FMUL R50, R16, R76 ;  /* 0x0000004c10327220 */ /* 0x000fe20000400000 */
[----:B------:R-:W-:Y:S01]  /*c020*/  FFMA.FTZ R9, R12, 1.1920928955078125e-07, R9 ;  /* 0x340000000c097823 */ /* 0x000fe20000010009 */
[----:B------:R-:W-:Y:S01]  /*c030*/  @P6 FMUL R86, R86, 0.25 ;  /* 0x3e80000056566820 */ /* 0x000fe20000400000 */
[----:B------:R-:W-:Y:S01]  /*c040*/  @P6 FMUL R75, R75, 0.25 ;  /* 0x3e8000004b4b6820 */ /* 0x000fe20000400000 */
[----:B------:R-:W1:Y:S01]  /*c050*/  MUFU.RCP R12, R157 ;  /* 0x0000009d000c7308 */ /* 0x000e620000001000 */
[----:B------:R-:W-:Y:S01]  /*c060*/  F2FP.BF16.F32.PACK_AB R52, R47, R50 ;  /* 0x000000322f34723e */ /* 0x000fe200000010ff */
[----:B------:R-:W-:Y:S01]  /*c070*/  @P6 FMUL R74, R74, 0.25 ;  /* 0x3e8000004a4a6820 */ /* 0x000fe20000400000 */
[----:B------:R-:W-:Y:S01]  /*c080*/  @P1 FMUL R81, R81, 0.25 ;  /* 0x3e80000051511820 */ /* 0x000fe20000400000 */
[----:B------:R-:W-:Y:S01]  /*c090*/  @P1 FMUL R61, R61, 0.25 ;  /* 0x3e8000003d3d1820 */ /* 0x000fe20000400000 */
[C---:B------:R-:W-:Y:S01]  /*c0a0*/  FMUL R38, R16.reuse, R65 ;  /* 0x0000004110267220 */ /* 0x040fe20000400000 */
[C---:B------:R-:W-:Y:S01]  /*c0b0*/  FMUL R39, R16.reuse, R64 ;  /* 0x0000004010277220 */ /* 0x040fe20000400000 */
[C---:B------:R-:W-:Y:S01]  /*c0c0*/  FMUL R43, R16.reuse, R69 ;  /* 0x00000045102b7220 */ /* 0x040fe20000400000 */
[C---:B------:R-:W-:Y:S01]  /*c0d0*/  FMUL R42, R16.reuse, R68 ;  /* 0x00000044102a7220 */ /* 0x040fe20000400000 */
[C---:B--2---:R-:W-:Y:S01]  /*c0e0*/  FMUL R23, R19.reuse, R80 ;  /* 0x0000005013177220 */ /* 0x044fe20000400000 */
[----:B------:R-:W-:Y:S01]  /*c0f0*/  FMUL R26, R19, R60 ;  /* 0x0000003c131a7220 */ /* 0x000fe20000400000 */
[C---:B------:R-:W-:Y:S01]  /*c100*/  FMUL R46, R16.reuse, R57 ;  /* 0x00000039102e7220 */ /* 0x040fe20000400000 */
[----:B------:R-:W-:Y:S01]  /*c110*/  FMUL R51, R16, R77 ;  /* 0x0000004d10337220 */ /* 0x000fe20000400000 */
[----:B------:R-:W-:Y:S01]  /*c120*/  @!P5 FMUL R83, R83, 16777216 ;  /* 0x4b8000005353d820 */ /* 0x000fe20000400000 */
[----:B------:R-:W-:Y:S01]  /*c130*/  @!P5 FMUL R82, R82, 16777216 ;  /* 0x4b8000005252d820 */ /* 0x000fe20000400000 */
[----:B------:R-:W-:Y:S01]  /*c140*/  F2FP.BF16.F32.PACK_AB R47, R23, R26 ;  /* 0x0000001a172f723e */ /* 0x000fe200000010ff */
[----:B------:R-:W-:Y:S01]  /*c150*/  @!P5 FMUL R63, R63, 16777216 ;  /* 0x4b8000003f3fd820 */ /* 0x000fe20000400000 */
[----:B------:R-:W-:Y:S01]  /*c160*/  SHF.R.U32.HI R23, RZ, 0x5, R2 ;  /* 0x00000005ff177819 */ /* 0x000fe20000011602 */
[----:B------:R-:W-:Y:S01]  /*c170*/  @!P5 FMUL R62, R62, 16777216 ;  /* 0x4b8000003e3ed820 */ /* 0x000fe20000400000 */
[----:B------:R-:W-:Y:S01]  /*c180*/  @!P5 FMUL R87, R87, 16777216 ;  /* 0x4b8000005757d820 */ /* 0x000fe20000400000 */
[----:B------:R-:W-:Y:S01]  /*c190*/  @!P5 FMUL R86, R86, 16777216 ;  /* 0x4b8000005656d820 */ /* 0x000fe20000400000 */
[----:B------:R-:W-:Y:S01]  /*c1a0*/  SGXT.U32 R23, R23, 0x3 ;  /* 0x000000031717781a */ /* 0x000fe20000000000 */
[----:B------:R-:W-:Y:S01]  /*c1b0*/  @!P5 FMUL R75, R75, 16777216 ;  /* 0x4b8000004b4bd820 */ /* 0x000fe20000400000 */
[----:B------:R-:W-:Y:S01]  /*c1c0*/  @!P5 FMUL R74, R74, 16777216 ;  /* 0x4b8000004a4ad820 */ /* 0x000fe20000400000 */
[----:B------:R-:W-:Y:S01]  /*c1d0*/  IADD3 R16, PT, PT, R4, -0x3f3504f3, RZ ;  /* 0xc0cafb0d04107810 */ /* 0x000fe20007ffe0ff */
[----:B------:R-:W-:Y:S01]  /*c1e0*/  @!P3 FMUL R81, R81, 16777216 ;  /* 0x4b8000005151b820 */ /* 0x000fe20000400000 */
[----:B------:R-:W-:Y:S01]  /*c1f0*/  @!P3 FMUL R61, R61, 16777216 ;  /* 0x4b8000003d3db820 */ /* 0x000fe20000400000 */
[----:B0-----:R-:W-:-:S02]  /*c200*/  IMAD R23, R23, R78, RZ ;  /* 0x0000004e17177224 */ /* 0x001fc400078e02ff */
[C---:B-1----:R-:W-:Y:S01]  /*c210*/  FMUL R20, R12.reuse, R83 ;  /* 0x000000530c147220 */ /* 0x042fe20000400000 */
[C---:B------:R-:W-:Y:S01]  /*c220*/  FMUL R21, R12.reuse, R82 ;  /* 0x000000520c157220 */ /* 0x040fe20000400000 */
[C---:B------:R-:W-:Y:S01]  /*c230*/  FMUL R25, R12.reuse, R63 ;  /* 0x0000003f0c197220 */ /* 0x040fe20000400000 */
[C---:B------:R-:W-:Y:S01]  /*c240*/  FMUL R24, R12.reuse, R62 ;  /* 0x0000003e0c187220 */ /* 0x040fe20000400000 */
[C---:B------:R-:W-:Y:S01]  /*c250*/  FMUL R28, R12.reuse, R87 ;  /* 0x000000570c1c7220 */ /* 0x040fe20000400000 */
[C---:B------:R-:W-:Y:S01]  /*c260*/  FMUL R29, R12.reuse, R86 ;  /* 0x000000560c1d7220 */ /* 0x040fe20000400000 */
[C---:B------:R-:W-:Y:S01]  /*c270*/  FMUL R33, R12.reuse, R75 ;  /* 0x0000004b0c217220 */ /* 0x040fe20000400000 */
[----:B------:R-:W-:Y:S01]  /*c280*/  FMUL R32, R12, R74 ;  /* 0x0000004a0c207220 */ /* 0x000fe20000400000 */
[----:B------:R-:W-:Y:S01]  /*c290*/  @P1 FMUL R85, R85, 0.25 ;  /* 0x3e80000055551820 */ /* 0x000fe20000400000 */
[----:B------:R-:W-:Y:S01]  /*c2a0*/  @P1 FMUL R84, R84, 0.25 ;  /* 0x3e80000054541820 */ /* 0x000fe20000400000 */
[----:B------:R-:W-:Y:S01]  /*c2b0*/  @P1 FMUL R73, R73, 0.25 ;  /* 0x3e80000049491820 */ /* 0x000fe20000400000 */
[----:B------:R-:W-:Y:S01]  /*c2c0*/  @P1 FMUL R72, R72, 0.25 ;  /* 0x3e80000048481820 */ /* 0x000fe20000400000 */
[----:B------:R-:W-:Y:S01]  /*c2d0*/  LOP3.LUT R17, R16, 0xff800000, RZ, 0xc0, !PT ;  /* 0xff80000010117812 */ /* 0x000fe200078ec0ff */
[----:B------:R-:W-:-:S02]  /*c2e0*/  VIADD R12, R71, 0xc0cafb0d ;  /* 0xc0cafb0d470c7836 */ /* 0x000fc40000000000 */
[C---:B------:R-:W-:Y:S01]  /*c2f0*/  FMUL R22, R19.reuse, R81 ;  /* 0x0000005113167220 */ /* 0x040fe20000400000 */
[----:B------:R-:W-:Y:S01]  /*c300*/  FMUL R27, R19, R61 ;  /* 0x0000003d131b7220 */ /* 0x000fe20000400000 */
[----:B------:R-:W-:Y:S01]  /*c310*/  LEA R26, R78, R23, 0x3 ;  /* 0x000000174e1a7211 */ /* 0x000fe200078e18ff */
[----:B------:R-:W-:Y:S01]  /*c320*/  @!P3 FMUL R85, R85, 16777216 ;  /* 0x4b8000005555b820 */ /* 0x000fe20000400000 */
[----:B------:R-:W-:Y:S01]  /*c330*/  FSEL R15, RZ, -23, P4 ;  /* 0xc1b80000ff0f7808 */ /* 0x000fe20002000000 */
[----:B------:R-:W-:Y:S01]  /*c340*/  @!P3 FMUL R84, R84, 16777216 ;  /* 0x4b8000005454b820 */ /* 0x000fe20000400000 */
[----:B------:R-:W-:Y:S01]  /*c350*/  @!P3 FMUL R73, R73, 16777216 ;  /* 0x4b8000004949b820 */ /* 0x000fe20000400000 */
[----:B------:R-:W-:Y:S01]  /*c360*/  @!P3 FMUL R72, R72, 16777216 ;  /* 0x4b8000004848b820 */ /* 0x000fe20000400000 */
[----:B------:R-:W-:Y:S01]  /*c370*/  I2FP.F32.S32 R18, R17 ;  /* 0x0000001100127245 */ /* 0x000fe20000201400 */
[----:B------:R-:W-:Y:S01]  /*c380*/  IMAD.MOV.U32 R50, RZ, RZ, 0x3dc6b27f ;  /* 0x3dc6b27fff327424 */ /* 0x000fe200078e00ff */
[----:B------:R-:W-:Y:S01]  /*c390*/  F2FP.BF16.F32.PACK_AB R53, R39, R42 ;  /* 0x0000002a2735723e */ /* 0x000fe200000010ff */
[----:B------:R-:W-:Y:S01]  /*c3a0*/  FADD R13, R13, -1 ;  /* 0xbf8000000d0d7421 */ /* 0x000fe20000000000 */
[----:B------:R-:W-:Y:S01]  /*c3b0*/  F2FP.BF16.F32.PACK_AB R39, R37, R40 ;  /* 0x000000282527723e */ /* 0x000fe200000010ff */
[C---:B------:R-:W-:Y:S01]  /*c3c0*/  FMUL R30, R19.reuse, R85 ;  /* 0x00000055131e7220 */ /* 0x040fe20000400000 */
[----:B------:R-:W-:Y:S01]  /*c3d0*/  LOP3.LUT R12, R12, 0xff800000, RZ, 0xc0, !PT ;  /* 0xff8000000c0c7812 */ /* 0x000fe200078ec0ff */
[----:B------:R-:W-:Y:S01]  /*c3e0*/  FMUL R31, R19, R84 ;  /* 0x00000054131f7220 */ /* 0x000fe20000400000 */
[----:B------:R-:W-:Y:S01]  /*c3f0*/  F2FP.BF16.F32.PACK_AB R37, R22, R27 ;  /* 0x0000001b1625723e */ /* 0x000fe200000010ff */
[----:B------:R-:W-:-:S02]  /*c400*/  IMAD R22, R78, 0x8, R26 ;  /* 0x000000084e167824 */ /* 0x000fc400078e021a */
[C---:B------:R-:W-:Y:S01]  /*c410*/  FMUL R35, R19.reuse, R73 ;  /* 0x0000004913237220 */ /* 0x040fe20000400000 */
[----:B------:R-:W-:Y:S01]  /*c420*/  FMUL R34, R19, R72 ;  /* 0x0000004813227220 */ /* 0x000fe20000400000 */
[----:B------:R-:W-:Y:S01]  /*c430*/  FFMA.FTZ R19, R18, 1.1920928955078125e-07, R15 ;  /* 0x3400000012137823 */ /* 0x000fe2000001000f */
[-C--:B------:R-:W-:Y:S01]  /*c440*/  I2FP.F32.S32 R16, R12.reuse ;  /* 0x0000000c00107245 */ /* 0x080fe20000201400 */
[----:B------:R-:W-:Y:S01]  /*c450*/  IMAD R27, R78, 0x8, R22 ;  /* 0x000000084e1b7824 */ /* 0x000fe200078e0216 */
[----:B------:R-:W-:Y:S01]  /*c460*/  IADD3 R15, PT, PT, R71, -R12, RZ ;  /* 0x8000000c470f7210 */ /* 0x000fe20007ffe0ff */
[----:B------:R-:W-:Y:S01]  /*c470*/  FFMA.FTZ R12, R13, R50, -0.16845393180847167969 ;  /* 0xbe2c7f300d0c7423 */ /* 0x000fe20000010032 */
[----:B------:R-:W-:Y:S01]  /*c480*/  IMAD.IADD R10, R67, 0x1, -R10 ;  /* 0x00000001430a7824 */ /* 0x000fe200078e0a0a */
[----:B------:R-:W-:Y:S01]  /*c490*/  F2FP.BF16.F32.PACK_AB R41, R36, R41 ;  /* 0x000000292429723e */ /* 0x000fe200000010ff */
[----:B------:R-:W-:Y:S01]  /*c4a0*/  STS.64 [R54+UR6], R52 ;  /* 0x0000003436007988 */ /* 0x000fe20008000a06 */
[----:B------:R-:W-:Y:S01]  /*c4b0*/  FSEL R11, RZ, -23, P2 ;  /* 0xc1b80000ff0b7808 */ /* 0x000fe20001000000 */
[C---:B------:R-:W-:Y:S01]  /*c4c0*/  FFMA.FTZ R12, R13.reuse, R12, 0.1716887056827545166 ;  /* 0x3e2fcf2a0d0c7423 */ /* 0x040fe2000001000c */
[----:B------:R-:W-:Y:S01]  /*c4d0*/  F2FP.BF16.F32.PACK_AB R36, R30, R35 ;  /* 0x000000231e24723e */ /* 0x000fe200000010ff */
[----:B------:R-:W-:Y:S01]  /*c4e0*/  FADD R10, R10, -1 ;  /* 0xbf8000000a0a7421 */ /* 0x000fe20000000000 */
[----:B------:R-:W-:Y:S01]  /*c4f0*/  LEA R30, R78, R27, 0x3 ;  /* 0x0000001b4e1e7211 */ /* 0x000fe200078e18ff */
[----:B------:R-:W-:Y:S01]  /*c500*/  FFMA.FTZ R12, R13, R12, -0.17900948226451873779 ;  /* 0xbe374e430d0c7423 */ /* 0x000fe2000001000c */
[----:B------:R-:W-:Y:S01]  /*c510*/  F2FP.BF16.F32.PACK_AB R43, R38, R43 ;  /* 0x0000002b262b723e */ /* 0x000fe200000010ff */
[----:B------:R-:W-:Y:S01]  /*c520*/  FFMA.FTZ R16, R16, 1.1920928955078125e-07, R11 ;  /* 0x3400000010107823 */ /* 0x000fe2000001000b */
[----:B------:R-:W-:Y:S01]  /*c530*/  F2FP.BF16.F32.PACK_AB R42, R46, R51 ;  /* 0x000000332e2a723e */ /* 0x000fe200000010ff */
[----:B------:R-:W-:Y:S01]  /*c540*/  FFMA.FTZ R11, R10, R50, -0.16845393180847167969 ;  /* 0xbe2c7f300a0b7423 */ /* 0x000fe20000010032 */
[----:B------:R-:W-:Y:S01]  /*c550*/  F2FP.BF16.F32.PACK_AB R35, R21, R24 ;  /* 0x000000181523723e */ /* 0x000fe200000010ff */
[----:B------:R-:W-:-:S02]  /*c560*/  IMAD R21, R78, 0x8, R30 ;  /* 0x000000084e157824 */ /* 0x000fc400078e021e */
[----:B------:R-:W-:Y:S01]  /*c570*/  FFMA.FTZ R12, R13, R12, 0.20512372255325317383 ;  /* 0x3e520bf40d0c7423 */ /* 0x000fe2000001000c */
[----:B------:R0:W-:Y:S01]  /*c580*/  STS.64 [R54+UR6+0x100], R42 ;  /* 0x0001002a36007988 */ /* 0x0001e20008000a06 */
[C---:B------:R-:W-:Y:S01]  /*c590*/  FFMA.FTZ R11, R10.reuse, R11, 0.1716887056827545166 ;  /* 0x3e2fcf2a0a0b7423 */ /* 0x040fe2000001000b */
[----:B------:R-:W-:Y:S01]  /*c5a0*/  F2FP.BF16.F32.PACK_AB R46, R31, R34 ;  /* 0x000000221f2e723e */ /* 0x000fe200000010ff */
[----:B------:R-:W-:Y:S01]  /*c5b0*/  FFMA.FTZ R12, R13, R12, -0.24046532809734344482 ;  /* 0xbe763c8b0d0c7423 */ /* 0x000fe2000001000c */
[----:B------:R-:W-:Y:S01]  /*c5c0*/  F2FP.BF16.F32.PACK_AB R38, R45, R48 ;  /* 0x000000302d26723e */ /* 0x000fe200000010ff */
[----:B------:R-:W-:Y:S01]  /*c5d0*/  FFMA.FTZ R11, R10, R11, -0.17900948226451873779 ;  /* 0xbe374e430a0b7423 */ /* 0x000fe2000001000b */
[----:B------:R-:W-:Y:S01]  /*c5e0*/  LOP3.LUT R18, R54, 0x40, RZ, 0x3c, !PT ;  /* 0x0000004036127812 */ /* 0x000fe200078e3cff */
[----:B------:R-:W-:Y:S01]  /*c5f0*/  FADD R15, R15, -1 ;  /* 0xbf8000000f0f7421 */ /* 0x000fe20000000000 */
[----:B------:R-:W-:Y:S01]  /*c600*/  F2FP.BF16.F32.PACK_AB R40, R44, R49 ;  /* 0x000000312c28723e */ /* 0x000fe200000010ff */
[----:B------:R-:W-:Y:S01]  /*c610*/  FFMA.FTZ R12, R13, R12, 0.28857114911079406738 ;  /* 0x3e93bf990d0c7423 */ /* 0x000fe2000001000c */
[----:B------:R-:W-:Y:S01]  /*c620*/  F2FP.BF16.F32.PACK_AB R34, R29, R32 ;  /* 0x000000201d22723e */ /* 0x000fe200000010ff */
[----:B------:R-:W-:Y:S01]  /*c630*/  STS.64 [R54+UR6+0x80], R46 ;  /* 0x0000802e36007988 */ /* 0x000fe20008000a06 */
[----:B0-----:R-:W-:Y:S01]  /*c640*/  F2FP.BF16.F32.PACK_AB R43, R20, R25 ;  /* 0x00000019142b723e */ /* 0x001fe200000010ff */
[----:B------:R-:W-:Y:S01]  /*c650*/  IMAD R25, R78, 0x8, R21 ;  /* 0x000000084e197824 */ /* 0x000fe200078e0215 */
[----:B------:R-:W-:Y:S01]  /*c660*/  F2FP.BF16.F32.PACK_AB R42, R28, R33 ;  /* 0x000000211c2a723e */ /* 0x000fe200000010ff */
[----:B------:R-:W-:Y:S01]  /*c670*/  FFMA.FTZ R11, R10, R11, 0.20512372255325317383 ;  /* 0x3e520bf40a0b7423 */ /* 0x000fe2000001000b */
[----:B------:R-:W-:Y:S01]  /*c680*/  STS.64 [R54+UR6+0x180], R36 ;  /* 0x0001802436007988 */ /* 0x000fe20008000a06 */
[C---:B------:R-:W-:Y:S01]  /*c690*/  FFMA.FTZ R12, R13.reuse, R12, -0.36067417263984680176 ;  /* 0xbeb8aa490d0c7423 */ /* 0x040fe2000001000c */
[----:B------:R-:W-:Y:S01]  /*c6a0*/  LEA R29, R78, R25, 0x3 ;  /* 0x000000194e1d7211 */ /* 0x000fe200078e18ff */
[----:B------:R-:W-:Y:S01]  /*c6b0*/  IMAD.IADD R17, R4, 0x1, -R17 ;  /* 0x0000000104117824 */ /* 0x000fe200078e0a11 */
[----:B------:R-:W-:Y:S01]  /*c6c0*/  STS.64 [R18+UR6+0x2000], R38 ;  /* 0x0020002612007988 */ /* 0x000fe20008000a06 */
[----:B------:R-:W-:Y:S01]  /*c6d0*/  FFMA.FTZ R11, R10, R11, -0.24046532809734344482 ;  /* 0xbe763c8b0a0b7423 */ /* 0x000fe2000001000b */
[----:B------:R-:W-:Y:S01]  /*c6e0*/  FFMA.FTZ R12, R13, R12, 0.48089820146560668945 ;  /* 0x3ef6384a0d0c7423 */ /* 0x000fe2000001000c */
[----:B------:R-:W-:Y:S01]  /*c6f0*/  IMAD R31, R78, 0x8, R29 ;  /* 0x000000084e1f7824 */ /* 0x000fe200078e021d */
[----:B------:R-:W-:Y:S01]  /*c700*/  STS.64 [R18+UR6+0x2100], R40 ;  /* 0x0021002812007988 */ /* 0x000fe20008000a06 */
[----:B------:R-:W-:Y:S01]  /*c710*/  FADD R17, R17, -1 ;  /* 0xbf80000011117421 */ /* 0x000fe20000000000 */
[----:B------:R-:W-:Y:S01]  /*c720*/  FFMA.FTZ R11, R10, R11, 0.28857114911079406738 ;  /* 0x3e93bf990a0b7423 */ /* 0x000fe2000001000b */
[----:B------:R-:W-:Y:S01]  /*c730*/  IMAD R33, R78, 0x8, R31 ;  /* 0x000000084e217824 */ /* 0x000fe200078e021f */
[----:B------:R0:W-:Y:S01]  /*c740*/  STS.64 [R18+UR6+0x2080], R34 ;  /* 0x0020802212007988 */ /* 0x0001e20008000a06 */
[----:B------:R-:W-:Y:S01]  /*c750*/  FFMA.FTZ R12, R13, R12, -0.72134751081466674805 ;  /* 0xbf38aa3b0d0c7423 */ /* 0x000fe2000001000c */
[----:B------:R-:W-:Y:S01]  /*c760*/  FFMA.FTZ R20, R17, R50, -0.16845393180847167969 ;  /* 0xbe2c7f3011147423 */ /* 0x000fe20000010032 */
[C---:B------:R-:W-:Y:S01]  /*c770*/  FFMA.FTZ R11, R10.reuse, R11, -0.36067417263984680176 ;  /* 0xbeb8aa490a0b7423 */ /* 0x040fe2000001000b */
[----:B------:R1:W-:Y:S01]  /*c780*/  STS.64 [R18+UR6+0x2180], R42 ;  /* 0x0021802a12007988 */ /* 0x0003e20008000a06 */
[----:B------:R-:W-:Y:S01]  /*c790*/  FMUL R12, R13, R12 ;  /* 0x0000000c0d0c7220 */ /* 0x000fe20000400000 */
[----:B------:R-:W-:Y:S01]  /*c7a0*/  FFMA.FTZ R20, R17, R20, 0.1716887056827545166 ;  /* 0x3e2fcf2a11147423 */ /* 0x000fe20000010014 */
[C---:B------:R-:W-:Y:S01]  /*c7b0*/  FFMA.FTZ R11, R10.reuse, R11, 0.48089820146560668945 ;  /* 0x3ef6384a0a0b7423 */ /* 0x040fe2000001000b */
[----:B------:R-:W-:Y:S01]  /*c7c0*/  ISETP.GE.U32.AND P1, PT, R67, 0x7f800000, PT ;  /* 0x7f8000004300780c */ /* 0x000fe20003f26070 */
[----:B------:R-:W-:Y:S01]  /*c7d0*/  FMUL R12, R13, R12 ;  /* 0x0000000c0d0c7220 */ /* 0x000fe20000400000 */
[----:B------:R-:W-:Y:S01]  /*c7e0*/  FFMA.FTZ R20, R17, R20, -0.17900948226451873779 ;  /* 0xbe374e4311147423 */ /* 0x000fe20000010014 */
[----:B------:R-:W-:Y:S01]  /*c7f0*/  FFMA.FTZ R11, R10, R11, -0.72134751081466674805 ;  /* 0xbf38aa3b0a0b7423 */ /* 0x000fe2000001000b */
[----:B0-----:R-:W-:Y:S01]  /*c800*/  LEA R35, R78, R33, 0x3 ;  /* 0x000000214e237211 */ /* 0x001fe200078e18ff */
[----:B------:R-:W-:Y:S01]  /*c810*/  FFMA.FTZ R13, R13, 1.4426950216293334961, R12 ;  /* 0x3fb8aa3b0d0d7823 */ /* 0x000fe2000001000c */
[----:B------:R-:W-:Y:S01]  /*c820*/  FFMA.FTZ R20, R17, R20, 0.20512372255325317383 ;  /* 0x3e520bf411147423 */ /* 0x000fe20000010014 */
[----:B------:R-:W-:Y:S01]  /*c830*/  FMUL R11, R10, R11 ;  /* 0x0000000b0a0b7220 */ /* 0x000fe20000400000 */
[----:B-1----:R-:W-:Y:S01]  /*c840*/  FFMA.FTZ R18, R15, R50, -0.16845393180847167969 ;  /* 0xbe2c7f300f127423 */ /* 0x002fe20000010032 */
[----:B------:R-:W-:-:S02]  /*c850*/  IMAD R37, R78, 0x8, R35 ;  /* 0x000000084e257824 */ /* 0x000fc400078e0223 */
[----:B------:R-:W-:Y:S01]  /*c860*/  FFMA.FTZ R20, R17, R20, -0.24046532809734344482 ;  /* 0xbe763c8b11147423 */ /* 0x000fe20000010014 */
[----:B------:R-:W-:Y:S01]  /*c870*/  FADD R74, R14, R13 ;  /* 0x0000000d0e4a7221 */ /* 0x000fe20000000000 */
[C---:B------:R-:W-:Y:S01]  /*c880*/  FFMA.FTZ R18, R15.reuse, R18, 0.1716887056827545166 ;  /* 0x3e2fcf2a0f127423 */ /* 0x040fe20000010012 */
[----:B------:R-:W-:Y:S02]  /*c890*/  IMAD R39, R78, 0x8, R37 ;  /* 0x000000084e277824 */ /* 0x000fe400078e0225 */
[----:B------:R-:W-:Y:S01]  /*c8a0*/  FMUL R11, R10, R11 ;  /* 0x0000000b0a0b7220 */ /* 0x000fe20000400000 */
[----:B------:R-:W0:Y:S01]  /*c8b0*/  LDC.64 R12, c[0x0][0x398] ;  /* 0x0000e600ff0c7b82 */ /* 0x000e220000000a00 */
[----:B------:R-:W-:Y:S01]  /*c8c0*/  FFMA.FTZ R18, R15, R18, -0.17900948226451873779 ;  /* 0xbe374e430f127423 */ /* 0x000fe20000010012 */
[----:B------:R-:W-:Y:S01]  /*c8d0*/  ISETP.GE.U32.AND P6, PT, R88, 0x7f800000, PT ;  /* 0x7f8000005800780c */ /* 0x000fe20003fc6070 */
[----:B------:R-:W-:Y:S01]  /*c8e0*/  FFMA.FTZ R20, R17, R20, 0.28857114911079406738 ;  /* 0x3e93bf9911147423 */ /* 0x000fe20000010014 */
[----:B------:R-:W-:Y:S01]  /*c8f0*/  LEA R41, R78, R39, 0x3 ;  /* 0x000000274e297211 */ /* 0x000fe200078e18ff */
[----:B------:R-:W-:Y:S01]  /*c900*/  FFMA.FTZ R18, R15, R18, 0.20512372255325317383 ;  /* 0x3e520bf40f127423 */ /* 0x000fe20000010012 */
[----:B------:R-:W-:Y:S01]  /*c910*/  FFMA.FTZ R10, R10, 1.4426950216293334961, R11 ;  /* 0x3fb8aa3b0a0a7823 */ /* 0x000fe2000001000b */
[----:B------:R-:W-:Y:S01]  /*c920*/  ISETP.GE.U32.AND P4, PT, R71, 0x7f800000, PT ;  /* 0x7f8000004700780c */ /* 0x000fe20003f86070 */
[----:B------:R-:W-:Y:S01]  /*c930*/  FFMA.FTZ R20, R17, R20, -0.36067417263984680176 ;  /* 0xbeb8aa4911147423 */ /* 0x000fe20000010014 */
[----:B------:R-:W-:Y:S01]  /*c940*/  FFMA.FTZ R18, R15, R18, -0.24046532809734344482 ;  /* 0xbe763c8b0f127423 */ /* 0x000fe20000010012 */
[----:B------:R-:W-:-:S02]  /*c950*/  IMAD R43, R78, 0x8, R41 ;  /* 0x000000084e2b7824 */ /* 0x000fc400078e0229 */
[----:B------:R-:W-:Y:S01]  /*c960*/  FADD R9, R9, R10 ;  /* 0x0000000a09097221 */ /* 0x000fe20000000000 */
[----:B------:R-:W-:Y:S01]  /*c970*/  @P1 MOV R10, 0x7f800000 ;  /* 0x7f800000000a1802 */ /* 0x000fe20000000f00 */
[----:B------:R-:W-:Y:S01]  /*c980*/  FFMA.FTZ R18, R15, R18, 0.28857114911079406738 ;  /* 0x3e93bf990f127423 */ /* 0x000fe20000010012 */
[C---:B------:R-:W-:Y:S02]  /*c990*/  IMAD R45, R78.reuse, 0x8, R43 ;  /* 0x000000084e2d7824 */ /* 0x040fe400078e022b */
[----:B------:R-:W-:Y:S01]  /*c9a0*/  FFMA.FTZ R20, R17, R20, 0.48089820146560668945 ;  /* 0x3ef6384a11147423 */ /* 0x000fe20000010014 */
[----:B------:R-:W-:Y:S01]  /*c9b0*/  BAR.SYNC.DEFER_BLOCKING 0x0 ;  /* 0x0000000000007b1d */ /* 0x000fe20000010000 */
[----:B------:R-:W-:Y:S01]  /*c9c0*/  FFMA.FTZ R18, R15, R18, -0.36067417263984680176 ;  /* 0xbeb8aa490f127423 */ /* 0x000fe20000010012 */
[----:B------:R-:W-:Y:S01]  /*c9d0*/  @P6 IMAD.MOV.U32 R11, RZ, RZ, 0x7f800000 ;  /* 0x7f800000ff0b6424 */ /* 0x000fe200078e00ff */
[----:B------:R-:W-:Y:S01]  /*c9e0*/  LEA R47, R78, R45, 0x3 ;  /* 0x0000002d4e2f7211 */ /* 0x000fe200078e18ff */
[----:B------:R-:W-:Y:S01]  /*c9f0*/  @P1 FFMA.FTZ R9, R67, R10, +INF ;  /* 0x7f80000043091423 */ /* 0x000fe2000001000a */
[----:B------:R-:W-:Y:S01]  /*ca00*/  FFMA.FTZ R18, R15, R18, 0.48089820146560668945 ;  /* 0x3ef6384a0f127423 */ /* 0x000fe20000010012 */
[----:B------:R-:W-:Y:S01]  /*ca10*/  FFMA.FTZ R20, R17, R20, -0.72134751081466674805 ;  /* 0xbf38aa3b11147423 */ /* 0x000fe20000010014 */
[----:B------:R-:W-:Y:S01]  /*ca20*/  ISETP.GE.U32.AND P5, PT, R4, 0x7f800000, PT ;  /* 0x7f8000000400780c */ /* 0x000fe20003fa6070 */
[----:B------:R-:W-:-:S02]  /*ca30*/  IMAD R10, R252, UR5, RZ ;  /* 0x00000005fc0a7c24 */ /* 0x000fc4000f8e02ff */
[----:B------:R-:W-:Y:S01]  /*ca40*/  FFMA.FTZ R18, R15, R18, -0.72134751081466674805 ;  /* 0xbf38aa3b0f127423 */ /* 0x000fe20000010012 */
[----:B------:R-:W-:Y:S02]  /*ca50*/  IMAD R49, R78, 0x8, R47 ;  /* 0x000000084e317824 */ /* 0x000fe400078e022f */
[----:B------:R-:W-:Y:S01]  /*ca60*/  @P6 FFMA.FTZ R74, R88, R11, +INF ;  /* 0x7f800000584a6423 */ /* 0x000fe2000001000b */
[----:B------:R-:W-:Y:S01]  /*ca70*/  FMUL R20, R17, R20 ;  /* 0x0000001411147220 */ /* 0x000fe20000400000 */
[C---:B------:R-:W-:Y:S01]  /*ca80*/  FMUL R18, R15.reuse, R18 ;  /* 0x000000120f127220 */ /* 0x040fe20000400000 */
[----:B------:R-:W-:Y:S01]  /*ca90*/  @P4 IMAD.MOV.U32 R14, RZ, RZ, 0x7f800000 ;  /* 0x7f800000ff0e4424 */ /* 0x000fe200078e00ff */
[----:B------:R-:W-:Y:S01]  /*caa0*/  UIMAD.WIDE UR4, UR4, 0x2, URZ ;  /* 0x00000002040478a5 */ /* 0x000fe2000f8e02ff */
[----:B------:R-:W-:Y:S02]  /*cab0*/  IMAD.SHL.U32 R11, R10, 0x2, RZ ;  /* 0x000000020a0b7824 */ /* 0x000fe400078e00ff */
[----:B------:R-:W-:Y:S01]  /*cac0*/  FMUL R18, R15, R18 ;  /* 0x000000120f127220 */ /* 0x000fe20000400000 */
[----:B------:R-:W-:-:S02]  /*cad0*/  IMAD R51, R78, 0x8, R49 ;  /* 0x000000084e337824 */ /* 0x000fc400078e0231 */
[----:B------:R-:W-:Y:S01]  /*cae0*/  FMUL R20, R17, R20 ;  /* 0x0000001411147220 */ /* 0x000fe20000400000 */
[----:B------:R-:W-:-:S04]  /*caf0*/  IMAD.HI R10, R10, 0x2, RZ ;  /* 0x000000020a0a7827 */ /* 0x000fc800078e02ff */
[----:B------:R-:W-:Y:S01]  /*cb00*/  FFMA.FTZ R15, R15, 1.4426950216293334961, R18 ;  /* 0x3fb8aa3b0f0f7823 */ /* 0x000fe20000010012 */
[----:B------:R-:W-:Y:S01]  /*cb10*/  FSETP.NEU.AND P2, PT, R88, RZ, PT ;  /* 0x000000ff5800720b */ /* 0x000fe20003f4d000 */
[----:B------:R-:W-:Y:S01]  /*cb20*/  FFMA.FTZ R20, R17, 1.4426950216293334961, R20 ;  /* 0x3fb8aa3b11147823 */ /* 0x000fe20000010014 */
[----:B------:R-:W-:Y:S01]  /*cb30*/  LEA R53, R78, R51, 0x3 ;  /* 0x000000334e357211 */ /* 0x000fe200078e18ff */
[----:B------:R-:W-:Y:S01]  /*cb40*/  FADD R75, R16, R15 ;  /* 0x0000000f104b7221 */ /* 0x000fe20000000000 */
[----:B------:R-:W-:Y:S01]  /*cb50*/  @P4 FFMA.FTZ R75, R71, R14, +INF ;  /* 0x7f800000474b4423 */ /* 0x000fe2000001000e */
[----:B0-----:R-:W-:Y:S01]  /*cb60*/  IADD3 R72, P4, P6, R11, UR8, R12 ;  /* 0x000000080b487c10 */ /* 0x001fe2000fe9e00c */
[----:B------:R-:W-:Y:S02]  /*cb70*/  @P5 IMAD.MOV.U32 R15, RZ, RZ, 0x7f800000 ;  /* 0x7f800000ff0f5424 */ /* 0x000fe400078e00ff */
[----:B------:R-:W-:Y:S01]  /*cb80*/  FADD R76, R19, R20 ;  /* 0x00000014134c7221 */ /* 0x000fe20000000000 */
[----:B------:R-:W-:Y:S01]  /*cb90*/  IMAD R55, R78, 0x8, R53 ;  /* 0x000000084e377824 */ /* 0x000fe200078e0235 */
[----:B------:R-:W-:Y:S01]  /*cba0*/  IADD3.X R96, PT, PT, R10, UR5, R13, P4, P6 ;  /* 0x000000050a607c10 */ /* 0x000fe2000a7ec40d */
[----:B------:R-:W-:Y:S01]  /*cbb0*/  @P5 FFMA.FTZ R76, R4, R15, +INF ;  /* 0x7f800000044c5423 */ /* 0x000fe2000001000f */
[CC--:B------:R-:W-:Y:S01]  /*cbc0*/  LEA R10, P6, R23.reuse, R72.reuse, 0x1 ;  /* 0x00000048170a7211 */ /* 0x0c0fe200078c08ff */
[----:B------:R-:W-:Y:S01]  /*cbd0*/  IMAD R57, R78, 0x8, R55 ;  /* 0x000000084e397824 */ /* 0x000fe200078e0237 */
[-C--:B------:R-:W-:Y:S01]  /*cbe0*/  LEA R14, P4, R22, R72.reuse, 0x1 ;  /* 0x00000048160e7211 */ /* 0x080fe200078808ff */
[----:B------:R-:W0:Y:S01]  /*cbf0*/  LDS.64 R80, [R3+UR6] ;  /* 0x0000000603507984 */ /* 0x000e220008000a00 */
[----:B------:R-:W-:Y:S01]  /*cc00*/  LEA R12, P5, R26, R72, 0x1 ;  /* 0x000000481a0c7211 */ /* 0x000fe200078a08ff */
[----:B------:R-:W1:Y:S01]  /*cc10*/  LDCU UR4, c[0x0][0x3ec] ;  /* 0x00007d80ff0477ac */ /* 0x000e620008000800 */
[----:B------:R-:W-:Y:S01]  /*cc20*/  LEA.HI.X.SX32 R11, R23, R96, 0x1, P6 ;  /* 0x00000060170b7211 */ /* 0x000fe200030f0eff */
[----:B------:R-:W2:Y:S01]  /*cc30*/  LDS.64 R82, [R3+UR6+0x200] ;  /* 0x0002000603527984 */ /* 0x000ea20008000a00 */
[----:B------:R-:W-:-:S02]  /*cc40*/  LEA R16, P6, R27, R72, 0x1 ;  /* 0x000000481b107211 */ /* 0x000fc400078c08ff */
[----:B------:R-:W-:Y:S01]  /*cc50*/  LEA.HI.X.SX32 R15, R22, R96, 0x1, P4 ;  /* 0x00000060160f7211 */ /* 0x000fe200020f0eff */
[----:B------:R-:W3:Y:S01]  /*cc60*/  LDS.64 R84, [R3+UR6+0x400] ;  /* 0x0004000603547984 */ /* 0x000ee20008000a00 */
[----:B------:R-:W-:Y:S02]  /*cc70*/  LEA R20, P4, R21, R72, 0x1 ;  /* 0x0000004815147211 */ /* 0x000fe400078808ff */
[----:B------:R-:W-:Y:S01]  /*cc80*/  LEA.HI.X.SX32 R13, R26, R96, 0x1, P5 ;  /* 0x000000601a0d7211 */ /* 0x000fe200028f0eff */
[----:B------:R-:W4:Y:S01]  /*cc90*/  LDS.64 R86, [R3+UR6+0x600] ;  /* 0x0006000603567984 */ /* 0x000f220008000a00 */
[----:B------:R-:W-:Y:S02]  /*cca0*/  LEA R18, P5, R30, R72, 0x1 ;  /* 0x000000481e127211 */ /* 0x000fe400078a08ff */
[----:B------:R-:W-:Y:S01]  /*ccb0*/  LEA.HI.X.SX32 R17, R27, R96, 0x1, P6 ;  /* 0x000000601b117211 */ /* 0x000fe200030f0eff */
[----:B------:R-:W5:Y:S01]  /*ccc0*/  LDS.64 R88, [R3+UR6+0x800] ;  /* 0x0008000603587984 */ /* 0x000f620008000a00 */
[----:B------:R-:W-:-:S02]  /*ccd0*/  LEA R59, R78, R57, 0x3 ;  /* 0x000000394e3b7211 */ /* 0x000fc400078e18ff */
[----:B------:R-:W-:Y:S01]  /*cce0*/  LEA R22, P6, R25, R72, 0x1 ;  /* 0x0000004819167211 */ /* 0x000fe200078c08ff */
[----:B------:R-:W5:Y:S01]  /*ccf0*/  LDS.64 R90, [R3+UR6+0xa00] ;  /* 0x000a0006035a7984 */ /* 0x000f620008000a00 */
[----:B------:R-:W-:Y:S01]  /*cd00*/  LEA.HI.X.SX32 R21, R21, R96, 0x1, P4 ;  /* 0x0000006015157211 */ /* 0x000fe200020f0eff */
[----:B------:R-:W-:Y:S01]  /*cd10*/  IMAD R61, R78, 0x8, R59 ;  /* 0x000000084e3d7824 */ /* 0x000fe200078e023b */
[----:B------:R-:W-:Y:S01]  /*cd20*/  LEA R26, P4, R31, R72, 0x1 ;  /* 0x000000481f1a7211 */ /* 0x000fe200078808ff */
[----:B------:R-:W5:Y:S01]  /*cd30*/  LDS.64 R92, [R3+UR6+0xc00] ;  /* 0x000c0006035c7984 */ /* 0x000f620008000a00 */
[----:B------:R-:W-:Y:S01]  /*cd40*/  LEA.HI.X.SX32 R19, R30, R96, 0x1, P5 ;  /* 0x000000601e137211 */ /* 0x000fe200028f0eff */
[C---:B------:R-:W-:Y:S01]  /*cd50*/  IMAD R63, R78.reuse, 0x8, R61 ;  /* 0x000000084e3f7824 */ /* 0x040fe200078e023d */
[----:B------:R-:W-:Y:S01]  /*cd60*/  LEA R24, P5, R29, R72, 0x1 ;  /* 0x000000481d187211 */ /* 0x000fe200078a08ff */
[----:B------:R-:W5:Y:S01]  /*cd70*/  LDS.64 R94, [R3+UR6+0xe00] ;  /* 0x000e0006035e7984 */ /* 0x000f620008000a00 */
[----:B------:R-:W-:Y:S01]  /*cd80*/  LEA.HI.X.SX32 R23, R25, R96, 0x1, P6 ;  /* 0x0000006019177211 */ /* 0x000fe200030f0eff */
[----:B------:R-:W-:Y:S01]  /*cd90*/  IMAD R65, R78, 0x8, R63 ;  /* 0x000000084e417824 */ /* 0x000fe200078e023f */
[----:B------:R-:W-:Y:S01]  /*cda0*/  LEA R28, P6, R33, R72, 0x1 ;  /* 0x00000048211c7211 */ /* 0x000fe200078c08ff */
[----:B-1----:R-:W-:Y:S01]  /*cdb0*/  UIMAD UR4, UR7, UR4, URZ ;  /* 0x00000004070472a4 */ /* 0x002fe2000f8e02ff */
[----:B------:R-:W-:-:S02]  /*cdc0*/  LEA.HI.X.SX32 R27, R31, R96, 0x1, P4 ;  /* 0x000000601f1b7211 */ /* 0x000fc400020f0eff */
[----:B------:R-:W-:Y:S01]  /*cdd0*/  LEA R32, P4, R37, R72, 0x1 ;  /* 0x0000004825207211 */ /* 0x000fe200078808ff */
[----:B------:R-:W-:Y:S01]  /*cde0*/  USHF.L.U32 UR7, UR4, 0x2, URZ ;  /* 0x0000000204077899 */ /* 0x000fe200080006ff */
[----:B------:R-:W-:Y:S01]  /*cdf0*/  LEA.HI.X.SX32 R25, R29, R96, 0x1, P5 ;  /* 0x000000601d197211 */ /* 0x000fe200028f0eff */
[----:B------:R-:W-:Y:S01]  /*ce00*/  UIMAD.WIDE UR4, UR4, 0x4, URZ ;  /* 0x00000004040478a5 */ /* 0x000fe2000f8e02ff */
[----:B------:R-:W-:Y:S01]  /*ce10*/  LEA R30, P5, R35, R72, 0x1 ;  /* 0x00000048231e7211 */ /* 0x000fe200078a08ff */
[----:B0-----:R0:W-:Y:S01]  /*ce20*/  STG.E.U16 desc[UR10][R10.64], R80 ;  /* 0x000000500a007986 */ /* 0x0011e2000c10150a */
[----:B------:R-:W-:Y:S02]  /*ce30*/  LEA.HI.X.SX32 R29, R33, R96, 0x1, P6 ;  /* 0x00000060211d7211 */ /* 0x000fe400030f0eff */
[----:B------:R-:W-:Y:S01]  /*ce40*/  LEA R34, P6, R39, R72, 0x1 ;  /* 0x0000004827227211 */ /* 0x000fe200078c08ff */
[----:B--2---:R1:W-:Y:S01]  /*ce50*/  STG.E.U16 desc[UR10][R12.64], R82 ;  /* 0x000000520c007986 */ /* 0x0043e2000c10150a */
[----:B------:R-:W-:-:S02]  /*ce60*/  LEA.HI.X.SX32 R33, R37, R96, 0x1, P4 ;  /* 0x0000006025217211 */ /* 0x000fc400020f0eff */
[----:B------:R-:W-:Y:S01]  /*ce70*/  LEA R38, P4, R43, R72, 0x1 ;  /* 0x000000482b267211 */ /* 0x000fe200078808ff */
[----:B---3--:R2:W-:Y:S01]  /*ce80*/  STG.E.U16 desc[UR10][R14.64], R84 ;  /* 0x000000540e007986 */ /* 0x0085e2000c10150a */
[----:B------:R-:W-:Y:S02]  /*ce90*/  LEA.HI.X.SX32 R31, R35, R96, 0x1, P5 ;  /* 0x00000060231f7211 */ /* 0x000fe400028f0eff */
[----:B------:R-:W-:Y:S01]  /*cea0*/  LEA R36, P5, R41, R72, 0x1 ;  /* 0x0000004829247211 */ /* 0x000fe200078a08ff */
[----:B----4-:R3:W-:Y:S01]  /*ceb0*/  STG.E.U16 desc[UR10][R16.64], R86 ;  /* 0x0000005610007986 */ /* 0x0107e2000c10150a */
[----:B------:R-:W-:Y:S01]  /*cec0*/  LEA.HI.X.SX32 R35, R39, R96, 0x1, P6 ;  /* 0x0000006027237211 */ /* 0x000fe200030f0eff */
[----:B0-----:R-:W0:Y:S01]  /*ced0*/  LDC.64 R10, c[0x0][0x3a0] ;  /* 0x0000e800ff0a7b82 */ /* 0x001e220000000a00 */
[----:B------:R-:W-:Y:S01]  /*cee0*/  LEA R40, P6, R45, R72, 0x1 ;  /* 0x000000482d287211 */ /* 0x000fe200078c08ff */
[----:B-----5:R4:W-:Y:S01]  /*cef0*/  STG.E.U16 desc[UR10][R18.64], R88 ;  /* 0x0000005812007986 */ /* 0x0209e2000c10150a */
[----:B------:R-:W-:-:S02]  /*cf00*/  LEA.HI.X.SX32 R39, R43, R96, 0x1, P4 ;  /* 0x000000602b277211 */ /* 0x000fc400020f0eff */
[----:B------:R-:W-:Y:S01]  /*cf10*/  LEA R44, P4, R49, R72, 0x1 ;  /* 0x00000048312c7211 */ /* 0x000fe200078808ff */
[----:B------:R5:W-:Y:S01]  /*cf20*/  STG.E.U16 desc[UR10][R20.64], R90 ;  /* 0x0000005a14007986 */ /* 0x000be2000c10150a */
[----:B------:R-:W-:Y:S02]  /*cf30*/  FSETP.NEU.AND P3, PT, R67, RZ, PT ;  /* 0x000000ff4300720b */ /* 0x000fe40003f6d000 */
[C---:B------:R-:W-:Y:S01]  /*cf40*/  LEA R67, R78.reuse, R65, 0x3 ;  /* 0x000000414e437211 */ /* 0x040fe200078e18ff */
[----:B------:R-:W-:Y:S01]  /*cf50*/  STG.E.U16 desc[UR10][R22.64], R92 ;  /* 0x0000005c16007986 */ /* 0x000fe2000c10150a */
[----:B------:R-:W-:Y:S02]  /*cf60*/  LEA.HI.X.SX32 R37, R41, R96, 0x1, P5 ;  /* 0x0000006029257211 */ /* 0x000fe400028f0eff */
[----:B------:R-:W-:Y:S01]  /*cf70*/  LEA R42, P5, R47, R72, 0x1 ;  /* 0x000000482f2a7211 */ /* 0x000fe200078a08ff */
[----:B------:R-:W-:Y:S01]  /*cf80*/  IMAD R69, R78, 0x8, R67 ;  /* 0x000000084e457824 */ /* 0x000fe200078e0243 */
[----:B------:R-:W-:Y:S01]  /*cf90*/  LEA.HI.X.SX32 R41, R45, R96, 0x1, P6 ;  /* 0x000000602d297211 */ /* 0x000fe200030f0eff */
[----:B------:R-:W-:Y:S01]  /*cfa0*/  STG.E.U16 desc[UR10][R24.64], R94 ;  /* 0x0000005e18007986 */ /* 0x000fe2000c10150a */
[----:B------:R-:W-:-:S02]  /*cfb0*/  LEA R46, P6, R51, R72, 0x1 ;  /* 0x00000048332e7211 */ /* 0x000fc400078c08ff */
[----:B------:R-:W-:Y:S02]  /*cfc0*/  LEA.HI.X.SX32 R45, R49, R96, 0x1, P4 ;  /* 0x00000060312d7211 */ /* 0x000fe400020f0eff */
[----:B------:R-:W-:Y:S02]  /*cfd0*/  LEA R50, P4, R55, R72, 0x1 ;  /* 0x0000004837327211 */ /* 0x000fe400078808ff */
[----:B------:R-:W-:Y:S02]  /*cfe0*/  LEA.HI.X.SX32 R43, R47, R96, 0x1, P5 ;  /* 0x000000602f2b7211 */ /* 0x000fe400028f0eff */
[----:B------:R-:W-:Y:S02]  /*cff0*/  LEA R48, P5, R53, R72, 0x1 ;  /* 0x0000004835307211 */ /* 0x000fe400078a08ff */
[----:B------:R-:W-:Y:S02]  /*d000*/  LEA.HI.X.SX32 R47, R51, R96, 0x1, P6 ;  /* 0x00000060332f7211 */ /* 0x000fe400030f0eff */
[----:B------:R-:W-:-:S02]  /*d010*/  LEA R52, P6, R57, R72, 0x1 ;  /* 0x0000004839347211 */ /* 0x000fc400078c08ff */
[----:B------:R-:W-:Y:S02]  /*d020*/  LEA.HI.X.SX32 R51, R55, R96, 0x1, P4 ;  /* 0x0000006037337211 */ /* 0x000fe400020f0eff */
[----:B------:R-:W-:Y:S02]  /*d030*/  LEA R56, P4, R61, R72, 0x1 ;  /* 0x000000483d387211 */ /* 0x000fe400078808ff */
[----:B------:R-:W-:Y:S02]  /*d040*/  FSETP.NEU.AND P1, PT, R71, RZ, PT ;  /* 0x000000ff4700720b */ /* 0x000fe40003f2d000 */
[----:B------:R-:W-:Y:S02]  /*d050*/  LEA R71, R78, R69, 0x3 ;  /* 0x000000454e477211 */ /* 0x000fe400078e18ff */
[----:B------:R-:W-:Y:S02]  /*d060*/  LEA.HI.X.SX32 R49, R53, R96, 0x1, P5 ;  /* 0x0000006035317211 */ /* 0x000fe400028f0eff */
[----:B------:R-:W-:-:S02]  /*d070*/  LEA R54, P5, R59, R72, 0x1 ;  /* 0x000000483b367211 */ /* 0x000fc400078a08ff */
[----:B------:R-:W-:Y:S02]  /*d080*/  LEA.HI.X.SX32 R53, R57, R96, 0x1, P6 ;  /* 0x0000006039357211 */ /* 0x000fe400030f0eff */
[----:B------:R-:W-:Y:S02]  /*d090*/  LEA R58, P6, R63, R72, 0x1 ;  /* 0x000000483f3a7211 */ /* 0x000fe400078c08ff */
[----:B------:R-:W-:Y:S02]  /*d0a0*/  LEA.HI.X.SX32 R57, R61, R96, 0x1, P4 ;  /* 0x000000603d397211 */ /* 0x000fe400020f0eff */
[----:B------:R-:W-:Y:S02]  /*d0b0*/  LEA R62, P4, R67, R72, 0x1 ;  /* 0x00000048433e7211 */ /* 0x000fe400078808ff */
[----:B------:R-:W-:Y:S02]  /*d0c0*/  LEA R73, R78, R71, 0x3 ;  /* 0x000000474e497211 */ /* 0x000fe400078e18ff */
[----:B------:R-:W-:-:S02]  /*d0d0*/  LEA.HI.X.SX32 R55, R59, R96, 0x1, P5 ;  /* 0x000000603b377211 */ /* 0x000fc400028f0eff */
[----:B------:R-:W-:Y:S01]  /*d0e0*/  LEA R60, P5, R65, R72, 0x1 ;  /* 0x00000048413c7211 */ /* 0x000fe200078a08ff */
[C---:B------:R-:W-:Y:S01]  /*d0f0*/  IMAD R77, R78.reuse, 0x8, R73 ;  /* 0x000000084e4d7824 */ /* 0x040fe200078e0249 */
[----:B------:R-:W-:Y:S02]  /*d100*/  LEA.HI.X.SX32 R59, R63, R96, 0x1, P6 ;  /* 0x000000603f3b7211 */ /* 0x000fe400030f0eff */
[----:B------:R-:W-:Y:S01]  /*d110*/  LEA R64, P6, R69, R72, 0x1 ;  /* 0x0000004845407211 */ /* 0x000fe200078c08ff */
[----:B------:R-:W-:Y:S01]  /*d120*/  IMAD R78, R78, 0x8, R77 ;  /* 0x000000084e4e7824 */ /* 0x000fe200078e024d */
[----:B------:R-:W-:Y:S02]  /*d130*/  LEA.HI.X.SX32 R63, R67, R96, 0x1, P4 ;  /* 0x00000060433f7211 */ /* 0x000fe400020f0eff */
[----:B------:R-:W-:Y:S02]  /*d140*/  LEA R68, P4, R73, R72, 0x1 ;  /* 0x0000004849447211 */ /* 0x000fe400078808ff */
[----:B------:R-:W-:-:S02]  /*d150*/  LEA.HI.X.SX32 R61, R65, R96, 0x1, P5 ;  /* 0x00000060413d7211 */ /* 0x000fc400028f0eff */
[-C--:B------:R-:W-:Y:S02]  /*d160*/  LEA.HI.X.SX32 R65, R69, R96.reuse, 0x1, P6 ;  /* 0x0000006045417211 */ /* 0x080fe400030f0eff */
[----:B-1----:R-:W-:Y:S02]  /*d170*/  PRMT R13, R80, 0x7632, R13 ;  /* 0x00007632500d7816 */ /* 0x002fe4000000000d */
[----:B------:R-:W-:Y:S02]  /*d180*/  LEA.HI.X.SX32 R69, R73, R96, 0x1, P4 ;  /* 0x0000006049457211 */ /* 0x000fe400020f0eff */
[----:B------:R-:W-:Y:S01]  /*d190*/  PRMT R3, R82, 0x7632, R3 ;  /* 0x0000763252037816 */ /* 0x000fe20000000003 */
[----:B------:R-:W-:Y:S01]  /*d1a0*/  STG.E.U16 desc[UR10][R26.64], R13 ;  /* 0x0000000d1a007986 */ /* 0x000fe2000c10150a */
[----:B------:R-:W-:Y:S02]  /*d1b0*/  FSETP.NEU.AND P4, PT, R4, RZ, PT ;  /* 0x000000ff0400720b */ /* 0x000fe40003f8d000 */
[----:B--2---:R-:W-:Y:S01]  /*d1c0*/  PRMT R15, R84, 0x7632, R15 ;  /* 0x00007632540f7816 */ /* 0x004fe2000000000f */
[----:B------:R1:W-:Y:S01]  /*d1d0*/  STG.E.U16 desc[UR10][R28.64], R3 ;  /* 0x000000031c007986 */ /* 0x0003e2000c10150a */
[----:B------:R-:W-:-:S02]  /*d1e0*/  PRMT R4, R86, 0x7632, R4 ;  /* 0x0000763256047816 */ /* 0x000fc40000000004 */
[----:B---3--:R-:W-:Y:S01]  /*d1f0*/  PRMT R17, R88, 0x7632, R17 ;  /* 0x0000763258117816 */ /* 0x008fe20000000011 */
[----:B------:R2:W-:Y:S01]  /*d200*/  STG.E.U16 desc[UR10][R30.64], R15 ;  /* 0x0000000f1e007986 */ /* 0x0005e2000c10150a */
[----:B----4-:R-:W-:Y:S02]  /*d210*/  PRMT R18, R90, 0x7632, R18 ;  /* 0x000076325a127816 */ /* 0x010fe40000000012 */
[----:B------:R-:W-:Y:S01]  /*d220*/  PRMT R19, R92, 0x7632, R19 ;  /* 0x000076325c137816 */ /* 0x000fe20000000013 */
[----:B------:R3:W-:Y:S01]  /*d230*/  STG.E.U16 desc[UR10][R32.64], R4 ;  /* 0x0000000420007986 */ /* 0x0007e2000c10150a */
[----:B-----5:R-:W-:Y:S02]  /*d240*/  PRMT R20, R94, 0x7632, R20 ;  /* 0x000076325e147816 */ /* 0x020fe40000000014 */
[----:B------:R-:W-:Y:S01]  /*d250*/  LEA R66, P5, R71, R72, 0x1 ;  /* 0x0000004847427211 */ /* 0x000fe200078a08ff */
[----:B------:R4:W-:Y:S01]  /*d260*/  STG.E.U16 desc[UR10][R34.64], R17 ;  /* 0x0000001122007986 */ /* 0x0009e2000c10150a */
[----:B-1----:R-:W-:-:S02]  /*d270*/  PRMT R29, R81, 0x7632, R29 ;  /* 0x00007632511d7816 */ /* 0x002fc4000000001d */
[----:B------:R-:W-:Y:S01]  /*d280*/  LEA R70, P6, R77, R72, 0x1 ;  /* 0x000000484d467211 */ /* 0x000fe200078c08ff */
[----:B------:R1:W-:Y:S01]  /*d290*/  STG.E.U16 desc[UR10][R36.64], R18 ;  /* 0x0000001224007986 */ /* 0x0003e2000c10150a */
[----:B--2---:R-:W-:Y:S02]  /*d2a0*/  PRMT R30, R83, 0x7632, R30 ;  /* 0x00007632531e7816 */ /* 0x004fe4000000001e */
[----:B------:R-:W-:Y:S01]  /*d2b0*/  LEA.HI.X.SX32 R67, R71, R96, 0x1, P5 ;  /* 0x0000006047437211 */ /* 0x000fe200028f0eff */
[----:B------:R2:W-:Y:S01]  /*d2c0*/  STG.E.U16 desc[UR10][R38.64], R19 ;  /* 0x0000001326007986 */ /* 0x0005e2000c10150a */
[----:B------:R-:W-:Y:S02]  /*d2d0*/  PRMT R31, R85, 0x7632, R31 ;  /* 0x00007632551f7816 */ /* 0x000fe4000000001f */
[----:B------:R-:W-:Y:S01]  /*d2e0*/  LEA R72, P5, R78, R72, 0x1 ;  /* 0x000000484e487211 */ /* 0x000fe200078a08ff */
[----:B------:R2:W-:Y:S01]  /*d2f0*/  STG.E.U16 desc[UR10][R40.64], R20 ;  /* 0x0000001428007986 */ /* 0x0005e2000c10150a */
[----:B---3--:R-:W-:-:S02]  /*d300*/  PRMT R32, R87, 0x7632, R32 ;  /* 0x0000763257207816 */ /* 0x008fc40000000020 */
[----:B------:R-:W-:Y:S01]  /*d310*/  PRMT R33, R89, 0x7632, R33 ;  /* 0x0000763259217816 */ /* 0x000fe20000000021 */
[----:B------:R2:W-:Y:S01]  /*d320*/  STG.E.U16 desc[UR10][R42.64], R81 ;  /* 0x000000512a007986 */ /* 0x0005e2000c10150a */
[----:B----4-:R-:W-:Y:S02]  /*d330*/  PRMT R34, R91, 0x7632, R34 ;  /* 0x000076325b227816 */ /* 0x010fe40000000022 */
[-C--:B------:R-:W-:Y:S01]  /*d340*/  LEA.HI.X.SX32 R71, R77, R96.reuse, 0x1, P6 ;  /* 0x000000604d477211 */ /* 0x080fe200030f0eff */
[----:B------:R2:W-:Y:S01]  /*d350*/  STG.E.U16 desc[UR10][R44.64], R83 ;  /* 0x000000532c007986 */ /* 0x0005e2000c10150a */
[----:B------:R-:W-:Y:S02]  /*d360*/  PRMT R35, R93, 0x7632, R35 ;  /* 0x000076325d237816 */ /* 0x000fe40000000023 */
[----:B------:R-:W-:Y:S01]  /*d370*/  LEA.HI.X.SX32 R73, R78, R96, 0x1, P5 ;  /* 0x000000604e497211 */ /* 0x000fe200028f0eff */
[----:B------:R2:W-:Y:S01]  /*d380*/  STG.E.U16 desc[UR10][R46.64], R85 ;  /* 0x000000552e007986 */ /* 0x0005e2000c10150a */
[----:B-1----:R-:W-:-:S02]  /*d390*/  PRMT R36, R95, 0x7632, R36 ;  /* 0x000076325f247816 */ /* 0x002fc40000000024 */
[----:B------:R-:W-:Y:S01]  /*d3a0*/  FSEL R4, R9, -INF , P3 ;  /* 0xff80000009047808 */ /* 0x000fe20001800000 */
[----:B------:R2:W-:Y:S01]  /*d3b0*/  STG.E.U16 desc[UR10][R48.64], R87 ;  /* 0x0000005730007986 */ /* 0x0005e2000c10150a */
[----:B------:R-:W-:Y:S02]  /*d3c0*/  FSEL R3, R74, -INF , P2 ;  /* 0xff8000004a037808 */ /* 0x000fe40001000000 */
[----:B------:R-:W-:Y:S01]  /*d3d0*/  SHF.L.U32 R2, R2, 0x2, RZ ;  /* 0x0000000202027819 */ /* 0x000fe200000006ff */
[----:B------:R2:W-:Y:S01]  /*d3e0*/  STG.E.U16 desc[UR10][R50.64], R89 ;  /* 0x0000005932007986 */ /* 0x0005e2000c10150a */
[----:B------:R-:W-:Y:S01]  /*d3f0*/  FFMA R12, R4, 0.69314718246459960938, R5 ;  /* 0x3f317218040c7823 */ /* 0x000fe20000000005 */
[----:B------:R-:W-:Y:S01]  /*d400*/  FSEL R4, R75, -INF , P1 ;  /* 0xff8000004b047808 */ /* 0x000fe20000800000 */
[----:B------:R-:W-:Y:S01]  /*d410*/  FFMA R13, R3, 0.69314718246459960938, R6 ;  /* 0x3f317218030d7823 */ /* 0x000fe20000000006 */
[----:B------:R2:W-:Y:S01]  /*d420*/  STG.E.U16 desc[UR10][R52.64], R91 ;  /* 0x0000005b34007986 */ /* 0x0005e2000c10150a */
[----:B------:R-:W-:Y:S01]  /*d430*/  FSEL R5, R76, -INF , P4 ;  /* 0xff8000004c057808 */ /* 0x000fe20002000000 */
[----:B------:R-:W-:-:S02]  /*d440*/  IMAD.SHL.U32 R3, R252, 0x4, RZ ;  /* 0x00000004fc037824 */ /* 0x000fc400078e00ff */
[----:B------:R-:W-:Y:S01]  /*d450*/  FFMA R14, R4, 0.69314718246459960938, R7 ;  /* 0x3f317218040e7823 */ /* 0x000fe20000000007 */
[----:B------:R2:W-:Y:S01]  /*d460*/  STG.E.U16 desc[UR10][R54.64], R93 ;  /* 0x0000005d36007986 */ /* 0x0005e2000c10150a */
[----:B------:R-:W-:Y:S01]  /*d470*/  LOP3.LUT R4, R2, 0x70, RZ, 0xc0, !PT ;  /* 0x0000007002047812 */ /* 0x000fe200078ec0ff */
[----:B------:R-:W-:Y:S01]  /*d480*/  FFMA R15, R5, 0.69314718246459960938, R8 ;  /* 0x3f317218050f7823 */ /* 0x000fe20000000008 */
[----:B------:R-:W-:Y:S01]  /*d490*/  IMAD.HI R252, R252, 0x4, RZ ;  /* 0x00000004fcfc7827 */ /* 0x000fe200078e02ff */
[----:B------:R2:W-:Y:S01]  /*d4a0*/  STG.E.U16 desc[UR10][R56.64], R95 ;  /* 0x0000005f38007986 */ /* 0x0005e2000c10150a */
[----:B0-----:R-:W-:-:S03]  /*d4b0*/  IADD3 R2, P1, P2, R3, UR7, R10 ;  /* 0x0000000703027c10 */ /* 0x001fc6000fa3e00a */
[----:B------:R2:W-:Y:S01]  /*d4c0*/  STG.E.U16 desc[UR10][R58.64], R29 ;  /* 0x0000001d3a007986 */ /* 0x0005e2000c10150a */
[----:B------:R-:W-:-:S03]  /*d4d0*/  IADD3.X R3, PT, PT, R252, UR5, R11, P1, P2 ;  /* 0x00000005fc037c10 */ /* 0x000fc60008fe440b */
[----:B------:R2:W-:Y:S04]  /*d4e0*/  STG.E.U16 desc[UR10][R60.64], R30 ;  /* 0x0000001e3c007986 */ /* 0x0005e8000c10150a */
[----:B------:R2:W-:Y:S04]  /*d4f0*/  STG.E.U16 desc[UR10][R62.64], R31 ;  /* 0x0000001f3e007986 */ /* 0x0005e8000c10150a */
[----:B------:R2:W-:Y:S04]  /*d500*/  STG.E.U16 desc[UR10][R64.64], R32 ;  /* 0x0000002040007986 */ /* 0x0005e8000c10150a */
[----:B------:R2:W-:Y:S04]  /*d510*/  STG.E.U16 desc[UR10][R66.64], R33 ;  /* 0x0000002142007986 */ /* 0x0005e8000c10150a */
[----:B------:R2:W-:Y:S04]  /*d520*/  STG.E.U16 desc[UR10][R68.64], R34 ;  /* 0x0000002244007986 */ /* 0x0005e8000c10150a */
[----:B------:R2:W-:Y:S04]  /*d530*/  STG.E.U16 desc[UR10][R70.64], R35 ;  /* 0x0000002346007986 */ /* 0x0005e8000c10150a */
[----:B------:R2:W-:Y:S01]  /*d540*/  STG.E.U16 desc[UR10][R72.64], R36 ;  /* 0x0000002448007986 */ /* 0x0005e2000c10150a */
[----:B------:R-:W-:Y:S06]  /*d550*/  BAR.SYNC.DEFER_BLOCKING 0x0 ;  /* 0x0000000000007b1d */ /* 0x000fec0000010000 */
[----:B------:R2:W-:Y:S02]  /*d560*/  STS.128 [R4+UR6], R12 ;  /* 0x0000000c04007988 */ /* 0x0005e40008000c06 */
[----:B------:R-:W-:Y:S06]  /*d570*/  BAR.SYNC.DEFER_BLOCKING 0x0 ;  /* 0x0000000000007b1d */ /* 0x000fec0000010000 */
[----:B------:R-:W-:Y:S05]  /*d580*/  @P0 EXIT ;  /* 0x000000000000094d */ /* 0x000fea0003800000 */
[----:B------:R-:W0:Y:S04]  /*d590*/  LDS R5, [R0] ;  /* 0x0000000000057984 */ /* 0x000e280000000800 */
[----:B0-----:R-:W-:Y:S01]  /*d5a0*/  STG.E desc[UR10][R2.64], R5 ;  /* 0x0000000502007986 */ /* 0x001fe2000c10190a */
[----:B------:R-:W-:Y:S05]  /*d5b0*/  EXIT ;  /* 0x000000000000794d */ /* 0x000fea0003800000 */
.L_x_2:
[----:B------:R-:W-:-:S00]  /*d5c0*/  BRA `(.L_x_2) ;  /* 0xfffffffc00fc7947 */ /* 0x000fc0000383ffff */
[----:B------:R-:W-:-:S00]  /*d5d0*/  NOP ;  /* 0x0000000000007918 */ /* 0x000fc00000000000 */
        /* <DEDUP_REMOVED lines=10> */
.L_x_3:


//--------------------- .nv.global.init           --------------------------
	.section	.nv.global.init,"aw",@progbits
.nv.global.init:
	.type		_$_str,@object
	.size		_$_str,(.L_0 - _$_str)
_$_str:
        /*0000*/ 	.byte	0x5f, 0x5f, 0x43, 0x55, 0x44, 0x41, 0x5f, 0x46, 0x54, 0x5a, 0x00
.L_0:


//--------------------- .nv.shared.attn_fwd       --------------------------
	.section	.nv.shared.attn_fwd,"aw",@nobits
	.sectionflags	@""
	.align	16
	.zero		1024


//--------------------- .nv.shared.reserved.0     --------------------------
	.section	.nv.shared.reserved.0,"aw",@nobits
	.weak		__nv_reservedSMEM_offset_0_alias
	.size		__nv_reservedSMEM_offset_0_alias, 0, 64
	.other		__nv_reservedSMEM_offset_0_alias,@"STO_CUDA_RESERVED_SHARED STV_DEFAULT"
__nv_reservedSMEM_offset_0_alias:
	.zero		0
	.zero		64


//--------------------- .nv.constant0.attn_fwd    --------------------------
	.section	.nv.constant0.attn_fwd,"a",@progbits
	.sectionflags	@""
	.align	4
.nv.constant0.attn_fwd:
	.zero		1032


//--------------------- SYMBOLS --------------------------

	.type		.nv.reservedSmem.offset0,@object
	.size		.nv.reservedSmem.offset0,0x4
	.type		.nv.reservedSmem.cap,@object
	.size		.nv.reservedSmem.cap,0x4
